//
// Generated by NVIDIA NVVM Compiler
//
// Compiler Build ID: CL-36424714
// Cuda compilation tools, release 13.0, V13.0.88
// Based on NVVM 20.0.0
//

.version 9.0
.target sm_100
.address_size 64

	// .globl	_Z8y_updateILj384ELj16EEvmP6float4S1_fPfS2_S2_
.extern .shared .align 16 .b8 shmem[];

.visible .entry _Z8y_updateILj384ELj16EEvmP6float4S1_fPfS2_S2_(
	.param .u64 _Z8y_updateILj384ELj16EEvmP6float4S1_fPfS2_S2__param_0,
	.param .u64 .ptr .align 1 _Z8y_updateILj384ELj16EEvmP6float4S1_fPfS2_S2__param_1,
	.param .u64 .ptr .align 1 _Z8y_updateILj384ELj16EEvmP6float4S1_fPfS2_S2__param_2,
	.param .f32 _Z8y_updateILj384ELj16EEvmP6float4S1_fPfS2_S2__param_3,
	.param .u64 .ptr .align 1 _Z8y_updateILj384ELj16EEvmP6float4S1_fPfS2_S2__param_4,
	.param .u64 .ptr .align 1 _Z8y_updateILj384ELj16EEvmP6float4S1_fPfS2_S2__param_5,
	.param .u64 .ptr .align 1 _Z8y_updateILj384ELj16EEvmP6float4S1_fPfS2_S2__param_6
)
{
	.reg .pred 	%p<85>;
	.reg .b32 	%r<42>;
	.reg .b32 	%f<668>;
	.reg .b64 	%rd<78>;

	ld.param.u64 	%rd23, [_Z8y_updateILj384ELj16EEvmP6float4S1_fPfS2_S2__param_0];
	ld.param.u64 	%rd24, [_Z8y_updateILj384ELj16EEvmP6float4S1_fPfS2_S2__param_1];
	ld.param.u64 	%rd25, [_Z8y_updateILj384ELj16EEvmP6float4S1_fPfS2_S2__param_2];
	ld.param.f32 	%f36, [_Z8y_updateILj384ELj16EEvmP6float4S1_fPfS2_S2__param_3];
	ld.param.u64 	%rd20, [_Z8y_updateILj384ELj16EEvmP6float4S1_fPfS2_S2__param_4];
	ld.param.u64 	%rd22, [_Z8y_updateILj384ELj16EEvmP6float4S1_fPfS2_S2__param_6];
	cvta.to.global.u64 	%rd1, %rd25;
	cvta.to.global.u64 	%rd2, %rd24;
	mov.u32 	%r1, %tid.x;
	mov.u32 	%r2, %ctaid.x;
	mov.u32 	%r3, %ntid.x;
	mov.u32 	%r4, %nctaid.x;
	shr.u64 	%rd3, %rd23, 2;
	mad.lo.s32 	%r22, %r2, %r3, %r1;
	cvt.s64.s32 	%rd4, %r22;
	setp.le.u64 	%p1, %rd3, %rd4;
	mov.f32 	%f666, 0f00000000;
	mov.f32 	%f667, %f666;
	@%p1 bra 	$L__BB0_17;
	cvta.to.global.u64 	%rd26, %rd20;
	shl.b64 	%rd27, %rd4, 4;
	add.s64 	%rd28, %rd2, %rd27;
	ld.global.v4.f32 	{%f38, %f39, %f40, %f41}, [%rd28];
	add.s64 	%rd29, %rd1, %rd27;
	ld.global.v4.f32 	{%f42, %f43, %f44, %f45}, [%rd29];
	sub.f32 	%f46, %f38, %f36;
	setp.gt.f32 	%p2, %f46, 0f00000000;
	selp.f32 	%f47, 0f3F800000, 0f00000000, %p2;
	mul.f32 	%f48, %f46, %f47;
	sub.f32 	%f49, %f39, %f36;
	setp.gt.f32 	%p3, %f49, 0f00000000;
	selp.f32 	%f50, 0f3F800000, 0f00000000, %p3;
	mul.f32 	%f51, %f49, %f50;
	sub.f32 	%f52, %f40, %f36;
	setp.gt.f32 	%p4, %f52, 0f00000000;
	selp.f32 	%f53, 0f3F800000, 0f00000000, %p4;
	mul.f32 	%f54, %f52, %f53;
	sub.f32 	%f55, %f41, %f36;
	setp.gt.f32 	%p5, %f55, 0f00000000;
	selp.f32 	%f56, 0f3F800000, 0f00000000, %p5;
	mul.f32 	%f57, %f55, %f56;
	st.global.v4.f32 	[%rd29], {%f48, %f51, %f54, %f57};
	sub.f32 	%f58, %f48, %f42;
	sub.f32 	%f59, %f51, %f43;
	sub.f32 	%f60, %f54, %f44;
	sub.f32 	%f61, %f57, %f45;
	mul.f32 	%f62, %f43, %f43;
	fma.rn.f32 	%f63, %f42, %f42, %f62;
	fma.rn.f32 	%f64, %f44, %f44, %f63;
	fma.rn.f32 	%f65, %f45, %f45, %f64;
	add.f32 	%f667, %f65, 0f00000000;
	mul.f32 	%f66, %f59, %f59;
	fma.rn.f32 	%f67, %f58, %f58, %f66;
	fma.rn.f32 	%f68, %f60, %f60, %f67;
	fma.rn.f32 	%f69, %f61, %f61, %f68;
	add.f32 	%f666, %f69, 0f00000000;
	ld.global.f32 	%f3, [%rd26];
	fma.rn.f32 	%f70, %f58, %f3, %f48;
	fma.rn.f32 	%f71, %f59, %f3, %f51;
	fma.rn.f32 	%f72, %f60, %f3, %f54;
	fma.rn.f32 	%f73, %f61, %f3, %f57;
	st.global.v4.f32 	[%rd28], {%f70, %f71, %f72, %f73};
	add.s32 	%r5, %r4, %r2;
	mad.lo.s32 	%r23, %r5, %r3, %r1;
	cvt.s64.s32 	%rd5, %r23;
	setp.le.u64 	%p6, %rd3, %rd5;
	@%p6 bra 	$L__BB0_17;
	shl.b64 	%rd30, %rd5, 4;
	add.s64 	%rd31, %rd2, %rd30;
	ld.global.v4.f32 	{%f74, %f75, %f76, %f77}, [%rd31];
	add.s64 	%rd32, %rd1, %rd30;
	ld.global.v4.f32 	{%f78, %f79, %f80, %f81}, [%rd32];
	sub.f32 	%f82, %f74, %f36;
	setp.gt.f32 	%p7, %f82, 0f00000000;
	selp.f32 	%f83, 0f3F800000, 0f00000000, %p7;
	mul.f32 	%f84, %f82, %f83;
	sub.f32 	%f85, %f75, %f36;
	setp.gt.f32 	%p8, %f85, 0f00000000;
	selp.f32 	%f86, 0f3F800000, 0f00000000, %p8;
	mul.f32 	%f87, %f85, %f86;
	sub.f32 	%f88, %f76, %f36;
	setp.gt.f32 	%p9, %f88, 0f00000000;
	selp.f32 	%f89, 0f3F800000, 0f00000000, %p9;
	mul.f32 	%f90, %f88, %f89;
	sub.f32 	%f91, %f77, %f36;
	setp.gt.f32 	%p10, %f91, 0f00000000;
	selp.f32 	%f92, 0f3F800000, 0f00000000, %p10;
	mul.f32 	%f93, %f91, %f92;
	st.global.v4.f32 	[%rd32], {%f84, %f87, %f90, %f93};
	sub.f32 	%f94, %f84, %f78;
	sub.f32 	%f95, %f87, %f79;
	sub.f32 	%f96, %f90, %f80;
	sub.f32 	%f97, %f93, %f81;
	mul.f32 	%f98, %f79, %f79;
	fma.rn.f32 	%f99, %f78, %f78, %f98;
	fma.rn.f32 	%f100, %f80, %f80, %f99;
	fma.rn.f32 	%f101, %f81, %f81, %f100;
	add.f32 	%f667, %f667, %f101;
	mul.f32 	%f102, %f95, %f95;
	fma.rn.f32 	%f103, %f94, %f94, %f102;
	fma.rn.f32 	%f104, %f96, %f96, %f103;
	fma.rn.f32 	%f105, %f97, %f97, %f104;
	add.f32 	%f666, %f666, %f105;
	fma.rn.f32 	%f106, %f94, %f3, %f84;
	fma.rn.f32 	%f107, %f95, %f3, %f87;
	fma.rn.f32 	%f108, %f96, %f3, %f90;
	fma.rn.f32 	%f109, %f97, %f3, %f93;
	st.global.v4.f32 	[%rd31], {%f106, %f107, %f108, %f109};
	add.s32 	%r6, %r5, %r4;
	mad.lo.s32 	%r24, %r6, %r3, %r1;
	cvt.s64.s32 	%rd6, %r24;
	setp.le.u64 	%p11, %rd3, %rd6;
	@%p11 bra 	$L__BB0_17;
	shl.b64 	%rd33, %rd6, 4;
	add.s64 	%rd34, %rd2, %rd33;
	ld.global.v4.f32 	{%f110, %f111, %f112, %f113}, [%rd34];
	add.s64 	%rd35, %rd1, %rd33;
	ld.global.v4.f32 	{%f114, %f115, %f116, %f117}, [%rd35];
	sub.f32 	%f118, %f110, %f36;
	setp.gt.f32 	%p12, %f118, 0f00000000;
	selp.f32 	%f119, 0f3F800000, 0f00000000, %p12;
	mul.f32 	%f120, %f118, %f119;
	sub.f32 	%f121, %f111, %f36;
	setp.gt.f32 	%p13, %f121, 0f00000000;
	selp.f32 	%f122, 0f3F800000, 0f00000000, %p13;
	mul.f32 	%f123, %f121, %f122;
	sub.f32 	%f124, %f112, %f36;
	setp.gt.f32 	%p14, %f124, 0f00000000;
	selp.f32 	%f125, 0f3F800000, 0f00000000, %p14;
	mul.f32 	%f126, %f124, %f125;
	sub.f32 	%f127, %f113, %f36;
	setp.gt.f32 	%p15, %f127, 0f00000000;
	selp.f32 	%f128, 0f3F800000, 0f00000000, %p15;
	mul.f32 	%f129, %f127, %f128;
	st.global.v4.f32 	[%rd35], {%f120, %f123, %f126, %f129};
	sub.f32 	%f130, %f120, %f114;
	sub.f32 	%f131, %f123, %f115;
	sub.f32 	%f132, %f126, %f116;
	sub.f32 	%f133, %f129, %f117;
	mul.f32 	%f134, %f115, %f115;
	fma.rn.f32 	%f135, %f114, %f114, %f134;
	fma.rn.f32 	%f136, %f116, %f116, %f135;
	fma.rn.f32 	%f137, %f117, %f117, %f136;
	add.f32 	%f667, %f667, %f137;
	mul.f32 	%f138, %f131, %f131;
	fma.rn.f32 	%f139, %f130, %f130, %f138;
	fma.rn.f32 	%f140, %f132, %f132, %f139;
	fma.rn.f32 	%f141, %f133, %f133, %f140;
	add.f32 	%f666, %f666, %f141;
	fma.rn.f32 	%f142, %f130, %f3, %f120;
	fma.rn.f32 	%f143, %f131, %f3, %f123;
	fma.rn.f32 	%f144, %f132, %f3, %f126;
	fma.rn.f32 	%f145, %f133, %f3, %f129;
	st.global.v4.f32 	[%rd34], {%f142, %f143, %f144, %f145};
	add.s32 	%r7, %r6, %r4;
	mad.lo.s32 	%r25, %r7, %r3, %r1;
	cvt.s64.s32 	%rd7, %r25;
	setp.le.u64 	%p16, %rd3, %rd7;
	@%p16 bra 	$L__BB0_17;
	shl.b64 	%rd36, %rd7, 4;
	add.s64 	%rd37, %rd2, %rd36;
	ld.global.v4.f32 	{%f146, %f147, %f148, %f149}, [%rd37];
	add.s64 	%rd38, %rd1, %rd36;
	ld.global.v4.f32 	{%f150, %f151, %f152, %f153}, [%rd38];
	sub.f32 	%f154, %f146, %f36;
	setp.gt.f32 	%p17, %f154, 0f00000000;
	selp.f32 	%f155, 0f3F800000, 0f00000000, %p17;
	mul.f32 	%f156, %f154, %f155;
	sub.f32 	%f157, %f147, %f36;
	setp.gt.f32 	%p18, %f157, 0f00000000;
	selp.f32 	%f158, 0f3F800000, 0f00000000, %p18;
	mul.f32 	%f159, %f157, %f158;
	sub.f32 	%f160, %f148, %f36;
	setp.gt.f32 	%p19, %f160, 0f00000000;
	selp.f32 	%f161, 0f3F800000, 0f00000000, %p19;
	mul.f32 	%f162, %f160, %f161;
	sub.f32 	%f163, %f149, %f36;
	setp.gt.f32 	%p20, %f163, 0f00000000;
	selp.f32 	%f164, 0f3F800000, 0f00000000, %p20;
	mul.f32 	%f165, %f163, %f164;
	st.global.v4.f32 	[%rd38], {%f156, %f159, %f162, %f165};
	sub.f32 	%f166, %f156, %f150;
	sub.f32 	%f167, %f159, %f151;
	sub.f32 	%f168, %f162, %f152;
	sub.f32 	%f169, %f165, %f153;
	mul.f32 	%f170, %f151, %f151;
	fma.rn.f32 	%f171, %f150, %f150, %f170;
	fma.rn.f32 	%f172, %f152, %f152, %f171;
	fma.rn.f32 	%f173, %f153, %f153, %f172;
	add.f32 	%f667, %f667, %f173;
	mul.f32 	%f174, %f167, %f167;
	fma.rn.f32 	%f175, %f166, %f166, %f174;
	fma.rn.f32 	%f176, %f168, %f168, %f175;
	fma.rn.f32 	%f177, %f169, %f169, %f176;
	add.f32 	%f666, %f666, %f177;
	fma.rn.f32 	%f178, %f166, %f3, %f156;
	fma.rn.f32 	%f179, %f167, %f3, %f159;
	fma.rn.f32 	%f180, %f168, %f3, %f162;
	fma.rn.f32 	%f181, %f169, %f3, %f165;
	st.global.v4.f32 	[%rd37], {%f178, %f179, %f180, %f181};
	add.s32 	%r8, %r7, %r4;
	mad.lo.s32 	%r26, %r8, %r3, %r1;
	cvt.s64.s32 	%rd8, %r26;
	setp.le.u64 	%p21, %rd3, %rd8;
	@%p21 bra 	$L__BB0_17;
	shl.b64 	%rd39, %rd8, 4;
	add.s64 	%rd40, %rd2, %rd39;
	ld.global.v4.f32 	{%f182, %f183, %f184, %f185}, [%rd40];
	add.s64 	%rd41, %rd1, %rd39;
	ld.global.v4.f32 	{%f186, %f187, %f188, %f189}, [%rd41];
	sub.f32 	%f190, %f182, %f36;
	setp.gt.f32 	%p22, %f190, 0f00000000;
	selp.f32 	%f191, 0f3F800000, 0f00000000, %p22;
	mul.f32 	%f192, %f190, %f191;
	sub.f32 	%f193, %f183, %f36;
	setp.gt.f32 	%p23, %f193, 0f00000000;
	selp.f32 	%f194, 0f3F800000, 0f00000000, %p23;
	mul.f32 	%f195, %f193, %f194;
	sub.f32 	%f196, %f184, %f36;
	setp.gt.f32 	%p24, %f196, 0f00000000;
	selp.f32 	%f197, 0f3F800000, 0f00000000, %p24;
	mul.f32 	%f198, %f196, %f197;
	sub.f32 	%f199, %f185, %f36;
	setp.gt.f32 	%p25, %f199, 0f00000000;
	selp.f32 	%f200, 0f3F800000, 0f00000000, %p25;
	mul.f32 	%f201, %f199, %f200;
	st.global.v4.f32 	[%rd41], {%f192, %f195, %f198, %f201};
	sub.f32 	%f202, %f192, %f186;
	sub.f32 	%f203, %f195, %f187;
	sub.f32 	%f204, %f198, %f188;
	sub.f32 	%f205, %f201, %f189;
	mul.f32 	%f206, %f187, %f187;
	fma.rn.f32 	%f207, %f186, %f186, %f206;
	fma.rn.f32 	%f208, %f188, %f188, %f207;
	fma.rn.f32 	%f209, %f189, %f189, %f208;
	add.f32 	%f667, %f667, %f209;
	mul.f32 	%f210, %f203, %f203;
	fma.rn.f32 	%f211, %f202, %f202, %f210;
	fma.rn.f32 	%f212, %f204, %f204, %f211;
	fma.rn.f32 	%f213, %f205, %f205, %f212;
	add.f32 	%f666, %f666, %f213;
	fma.rn.f32 	%f214, %f202, %f3, %f192;
	fma.rn.f32 	%f215, %f203, %f3, %f195;
	fma.rn.f32 	%f216, %f204, %f3, %f198;
	fma.rn.f32 	%f217, %f205, %f3, %f201;
	st.global.v4.f32 	[%rd40], {%f214, %f215, %f216, %f217};
	add.s32 	%r9, %r8, %r4;
	mad.lo.s32 	%r27, %r9, %r3, %r1;
	cvt.s64.s32 	%rd9, %r27;
	setp.le.u64 	%p26, %rd3, %rd9;
	@%p26 bra 	$L__BB0_17;
	shl.b64 	%rd42, %rd9, 4;
	add.s64 	%rd43, %rd2, %rd42;
	ld.global.v4.f32 	{%f218, %f219, %f220, %f221}, [%rd43];
	add.s64 	%rd44, %rd1, %rd42;
	ld.global.v4.f32 	{%f222, %f223, %f224, %f225}, [%rd44];
	sub.f32 	%f226, %f218, %f36;
	setp.gt.f32 	%p27, %f226, 0f00000000;
	selp.f32 	%f227, 0f3F800000, 0f00000000, %p27;
	mul.f32 	%f228, %f226, %f227;
	sub.f32 	%f229, %f219, %f36;
	setp.gt.f32 	%p28, %f229, 0f00000000;
	selp.f32 	%f230, 0f3F800000, 0f00000000, %p28;
	mul.f32 	%f231, %f229, %f230;
	sub.f32 	%f232, %f220, %f36;
	setp.gt.f32 	%p29, %f232, 0f00000000;
	selp.f32 	%f233, 0f3F800000, 0f00000000, %p29;
	mul.f32 	%f234, %f232, %f233;
	sub.f32 	%f235, %f221, %f36;
	setp.gt.f32 	%p30, %f235, 0f00000000;
	selp.f32 	%f236, 0f3F800000, 0f00000000, %p30;
	mul.f32 	%f237, %f235, %f236;
	st.global.v4.f32 	[%rd44], {%f228, %f231, %f234, %f237};
	sub.f32 	%f238, %f228, %f222;
	sub.f32 	%f239, %f231, %f223;
	sub.f32 	%f240, %f234, %f224;
	sub.f32 	%f241, %f237, %f225;
	mul.f32 	%f242, %f223, %f223;
	fma.rn.f32 	%f243, %f222, %f222, %f242;
	fma.rn.f32 	%f244, %f224, %f224, %f243;
	fma.rn.f32 	%f245, %f225, %f225, %f244;
	add.f32 	%f667, %f667, %f245;
	mul.f32 	%f246, %f239, %f239;
	fma.rn.f32 	%f247, %f238, %f238, %f246;
	fma.rn.f32 	%f248, %f240, %f240, %f247;
	fma.rn.f32 	%f249, %f241, %f241, %f248;
	add.f32 	%f666, %f666, %f249;
	fma.rn.f32 	%f250, %f238, %f3, %f228;
	fma.rn.f32 	%f251, %f239, %f3, %f231;
	fma.rn.f32 	%f252, %f240, %f3, %f234;
	fma.rn.f32 	%f253, %f241, %f3, %f237;
	st.global.v4.f32 	[%rd43], {%f250, %f251, %f252, %f253};
	add.s32 	%r10, %r9, %r4;
	mad.lo.s32 	%r28, %r10, %r3, %r1;
	cvt.s64.s32 	%rd10, %r28;
	setp.le.u64 	%p31, %rd3, %rd10;
	@%p31 bra 	$L__BB0_17;
	shl.b64 	%rd45, %rd10, 4;
	add.s64 	%rd46, %rd2, %rd45;
	ld.global.v4.f32 	{%f254, %f255, %f256, %f257}, [%rd46];
	add.s64 	%rd47, %rd1, %rd45;
	ld.global.v4.f32 	{%f258, %f259, %f260, %f261}, [%rd47];
	sub.f32 	%f262, %f254, %f36;
	setp.gt.f32 	%p32, %f262, 0f00000000;
	selp.f32 	%f263, 0f3F800000, 0f00000000, %p32;
	mul.f32 	%f264, %f262, %f263;
	sub.f32 	%f265, %f255, %f36;
	setp.gt.f32 	%p33, %f265, 0f00000000;
	selp.f32 	%f266, 0f3F800000, 0f00000000, %p33;
	mul.f32 	%f267, %f265, %f266;
	sub.f32 	%f268, %f256, %f36;
	setp.gt.f32 	%p34, %f268, 0f00000000;
	selp.f32 	%f269, 0f3F800000, 0f00000000, %p34;
	mul.f32 	%f270, %f268, %f269;
	sub.f32 	%f271, %f257, %f36;
	setp.gt.f32 	%p35, %f271, 0f00000000;
	selp.f32 	%f272, 0f3F800000, 0f00000000, %p35;
	mul.f32 	%f273, %f271, %f272;
	st.global.v4.f32 	[%rd47], {%f264, %f267, %f270, %f273};
	sub.f32 	%f274, %f264, %f258;
	sub.f32 	%f275, %f267, %f259;
	sub.f32 	%f276, %f270, %f260;
	sub.f32 	%f277, %f273, %f261;
	mul.f32 	%f278, %f259, %f259;
	fma.rn.f32 	%f279, %f258, %f258, %f278;
	fma.rn.f32 	%f280, %f260, %f260, %f279;
	fma.rn.f32 	%f281, %f261, %f261, %f280;
	add.f32 	%f667, %f667, %f281;
	mul.f32 	%f282, %f275, %f275;
	fma.rn.f32 	%f283, %f274, %f274, %f282;
	fma.rn.f32 	%f284, %f276, %f276, %f283;
	fma.rn.f32 	%f285, %f277, %f277, %f284;
	add.f32 	%f666, %f666, %f285;
	fma.rn.f32 	%f286, %f274, %f3, %f264;
	fma.rn.f32 	%f287, %f275, %f3, %f267;
	fma.rn.f32 	%f288, %f276, %f3, %f270;
	fma.rn.f32 	%f289, %f277, %f3, %f273;
	st.global.v4.f32 	[%rd46], {%f286, %f287, %f288, %f289};
	add.s32 	%r11, %r10, %r4;
	mad.lo.s32 	%r29, %r11, %r3, %r1;
	cvt.s64.s32 	%rd11, %r29;
	setp.le.u64 	%p36, %rd3, %rd11;
	@%p36 bra 	$L__BB0_17;
	shl.b64 	%rd48, %rd11, 4;
	add.s64 	%rd49, %rd2, %rd48;
	ld.global.v4.f32 	{%f290, %f291, %f292, %f293}, [%rd49];
	add.s64 	%rd50, %rd1, %rd48;
	ld.global.v4.f32 	{%f294, %f295, %f296, %f297}, [%rd50];
	sub.f32 	%f298, %f290, %f36;
	setp.gt.f32 	%p37, %f298, 0f00000000;
	selp.f32 	%f299, 0f3F800000, 0f00000000, %p37;
	mul.f32 	%f300, %f298, %f299;
	sub.f32 	%f301, %f291, %f36;
	setp.gt.f32 	%p38, %f301, 0f00000000;
	selp.f32 	%f302, 0f3F800000, 0f00000000, %p38;
	mul.f32 	%f303, %f301, %f302;
	sub.f32 	%f304, %f292, %f36;
	setp.gt.f32 	%p39, %f304, 0f00000000;
	selp.f32 	%f305, 0f3F800000, 0f00000000, %p39;
	mul.f32 	%f306, %f304, %f305;
	sub.f32 	%f307, %f293, %f36;
	setp.gt.f32 	%p40, %f307, 0f00000000;
	selp.f32 	%f308, 0f3F800000, 0f00000000, %p40;
	mul.f32 	%f309, %f307, %f308;
	st.global.v4.f32 	[%rd50], {%f300, %f303, %f306, %f309};
	sub.f32 	%f310, %f300, %f294;
	sub.f32 	%f311, %f303, %f295;
	sub.f32 	%f312, %f306, %f296;
	sub.f32 	%f313, %f309, %f297;
	mul.f32 	%f314, %f295, %f295;
	fma.rn.f32 	%f315, %f294, %f294, %f314;
	fma.rn.f32 	%f316, %f296, %f296, %f315;
	fma.rn.f32 	%f317, %f297, %f297, %f316;
	add.f32 	%f667, %f667, %f317;
	mul.f32 	%f318, %f311, %f311;
	fma.rn.f32 	%f319, %f310, %f310, %f318;
	fma.rn.f32 	%f320, %f312, %f312, %f319;
	fma.rn.f32 	%f321, %f313, %f313, %f320;
	add.f32 	%f666, %f666, %f321;
	fma.rn.f32 	%f322, %f310, %f3, %f300;
	fma.rn.f32 	%f323, %f311, %f3, %f303;
	fma.rn.f32 	%f324, %f312, %f3, %f306;
	fma.rn.f32 	%f325, %f313, %f3, %f309;
	st.global.v4.f32 	[%rd49], {%f322, %f323, %f324, %f325};
	add.s32 	%r12, %r11, %r4;
	mad.lo.s32 	%r30, %r12, %r3, %r1;
	cvt.s64.s32 	%rd12, %r30;
	setp.le.u64 	%p41, %rd3, %rd12;
	@%p41 bra 	$L__BB0_17;
	shl.b64 	%rd51, %rd12, 4;
	add.s64 	%rd52, %rd2, %rd51;
	ld.global.v4.f32 	{%f326, %f327, %f328, %f329}, [%rd52];
	add.s64 	%rd53, %rd1, %rd51;
	ld.global.v4.f32 	{%f330, %f331, %f332, %f333}, [%rd53];
	sub.f32 	%f334, %f326, %f36;
	setp.gt.f32 	%p42, %f334, 0f00000000;
	selp.f32 	%f335, 0f3F800000, 0f00000000, %p42;
	mul.f32 	%f336, %f334, %f335;
	sub.f32 	%f337, %f327, %f36;
	setp.gt.f32 	%p43, %f337, 0f00000000;
	selp.f32 	%f338, 0f3F800000, 0f00000000, %p43;
	mul.f32 	%f339, %f337, %f338;
	sub.f32 	%f340, %f328, %f36;
	setp.gt.f32 	%p44, %f340, 0f00000000;
	selp.f32 	%f341, 0f3F800000, 0f00000000, %p44;
	mul.f32 	%f342, %f340, %f341;
	sub.f32 	%f343, %f329, %f36;
	setp.gt.f32 	%p45, %f343, 0f00000000;
	selp.f32 	%f344, 0f3F800000, 0f00000000, %p45;
	mul.f32 	%f345, %f343, %f344;
	st.global.v4.f32 	[%rd53], {%f336, %f339, %f342, %f345};
	sub.f32 	%f346, %f336, %f330;
	sub.f32 	%f347, %f339, %f331;
	sub.f32 	%f348, %f342, %f332;
	sub.f32 	%f349, %f345, %f333;
	mul.f32 	%f350, %f331, %f331;
	fma.rn.f32 	%f351, %f330, %f330, %f350;
	fma.rn.f32 	%f352, %f332, %f332, %f351;
	fma.rn.f32 	%f353, %f333, %f333, %f352;
	add.f32 	%f667, %f667, %f353;
	mul.f32 	%f354, %f347, %f347;
	fma.rn.f32 	%f355, %f346, %f346, %f354;
	fma.rn.f32 	%f356, %f348, %f348, %f355;
	fma.rn.f32 	%f357, %f349, %f349, %f356;
	add.f32 	%f666, %f666, %f357;
	fma.rn.f32 	%f358, %f346, %f3, %f336;
	fma.rn.f32 	%f359, %f347, %f3, %f339;
	fma.rn.f32 	%f360, %f348, %f3, %f342;
	fma.rn.f32 	%f361, %f349, %f3, %f345;
	st.global.v4.f32 	[%rd52], {%f358, %f359, %f360, %f361};
	add.s32 	%r13, %r12, %r4;
	mad.lo.s32 	%r31, %r13, %r3, %r1;
	cvt.s64.s32 	%rd13, %r31;
	setp.le.u64 	%p46, %rd3, %rd13;
	@%p46 bra 	$L__BB0_17;
	shl.b64 	%rd54, %rd13, 4;
	add.s64 	%rd55, %rd2, %rd54;
	ld.global.v4.f32 	{%f362, %f363, %f364, %f365}, [%rd55];
	add.s64 	%rd56, %rd1, %rd54;
	ld.global.v4.f32 	{%f366, %f367, %f368, %f369}, [%rd56];
	sub.f32 	%f370, %f362, %f36;
	setp.gt.f32 	%p47, %f370, 0f00000000;
	selp.f32 	%f371, 0f3F800000, 0f00000000, %p47;
	mul.f32 	%f372, %f370, %f371;
	sub.f32 	%f373, %f363, %f36;
	setp.gt.f32 	%p48, %f373, 0f00000000;
	selp.f32 	%f374, 0f3F800000, 0f00000000, %p48;
	mul.f32 	%f375, %f373, %f374;
	sub.f32 	%f376, %f364, %f36;
	setp.gt.f32 	%p49, %f376, 0f00000000;
	selp.f32 	%f377, 0f3F800000, 0f00000000, %p49;
	mul.f32 	%f378, %f376, %f377;
	sub.f32 	%f379, %f365, %f36;
	setp.gt.f32 	%p50, %f379, 0f00000000;
	selp.f32 	%f380, 0f3F800000, 0f00000000, %p50;
	mul.f32 	%f381, %f379, %f380;
	st.global.v4.f32 	[%rd56], {%f372, %f375, %f378, %f381};
	sub.f32 	%f382, %f372, %f366;
	sub.f32 	%f383, %f375, %f367;
	sub.f32 	%f384, %f378, %f368;
	sub.f32 	%f385, %f381, %f369;
	mul.f32 	%f386, %f367, %f367;
	fma.rn.f32 	%f387, %f366, %f366, %f386;
	fma.rn.f32 	%f388, %f368, %f368, %f387;
	fma.rn.f32 	%f389, %f369, %f369, %f388;
	add.f32 	%f667, %f667, %f389;
	mul.f32 	%f390, %f383, %f383;
	fma.rn.f32 	%f391, %f382, %f382, %f390;
	fma.rn.f32 	%f392, %f384, %f384, %f391;
	fma.rn.f32 	%f393, %f385, %f385, %f392;
	add.f32 	%f666, %f666, %f393;
	fma.rn.f32 	%f394, %f382, %f3, %f372;
	fma.rn.f32 	%f395, %f383, %f3, %f375;
	fma.rn.f32 	%f396, %f384, %f3, %f378;
	fma.rn.f32 	%f397, %f385, %f3, %f381;
	st.global.v4.f32 	[%rd55], {%f394, %f395, %f396, %f397};
	add.s32 	%r14, %r13, %r4;
	mad.lo.s32 	%r32, %r14, %r3, %r1;
	cvt.s64.s32 	%rd14, %r32;
	setp.le.u64 	%p51, %rd3, %rd14;
	@%p51 bra 	$L__BB0_17;
	shl.b64 	%rd57, %rd14, 4;
	add.s64 	%rd58, %rd2, %rd57;
	ld.global.v4.f32 	{%f398, %f399, %f400, %f401}, [%rd58];
	add.s64 	%rd59, %rd1, %rd57;
	ld.global.v4.f32 	{%f402, %f403, %f404, %f405}, [%rd59];
	sub.f32 	%f406, %f398, %f36;
	setp.gt.f32 	%p52, %f406, 0f00000000;
	selp.f32 	%f407, 0f3F800000, 0f00000000, %p52;
	mul.f32 	%f408, %f406, %f407;
	sub.f32 	%f409, %f399, %f36;
	setp.gt.f32 	%p53, %f409, 0f00000000;
	selp.f32 	%f410, 0f3F800000, 0f00000000, %p53;
	mul.f32 	%f411, %f409, %f410;
	sub.f32 	%f412, %f400, %f36;
	setp.gt.f32 	%p54, %f412, 0f00000000;
	selp.f32 	%f413, 0f3F800000, 0f00000000, %p54;
	mul.f32 	%f414, %f412, %f413;
	sub.f32 	%f415, %f401, %f36;
	setp.gt.f32 	%p55, %f415, 0f00000000;
	selp.f32 	%f416, 0f3F800000, 0f00000000, %p55;
	mul.f32 	%f417, %f415, %f416;
	st.global.v4.f32 	[%rd59], {%f408, %f411, %f414, %f417};
	sub.f32 	%f418, %f408, %f402;
	sub.f32 	%f419, %f411, %f403;
	sub.f32 	%f420, %f414, %f404;
	sub.f32 	%f421, %f417, %f405;
	mul.f32 	%f422, %f403, %f403;
	fma.rn.f32 	%f423, %f402, %f402, %f422;
	fma.rn.f32 	%f424, %f404, %f404, %f423;
	fma.rn.f32 	%f425, %f405, %f405, %f424;
	add.f32 	%f667, %f667, %f425;
	mul.f32 	%f426, %f419, %f419;
	fma.rn.f32 	%f427, %f418, %f418, %f426;
	fma.rn.f32 	%f428, %f420, %f420, %f427;
	fma.rn.f32 	%f429, %f421, %f421, %f428;
	add.f32 	%f666, %f666, %f429;
	fma.rn.f32 	%f430, %f418, %f3, %f408;
	fma.rn.f32 	%f431, %f419, %f3, %f411;
	fma.rn.f32 	%f432, %f420, %f3, %f414;
	fma.rn.f32 	%f433, %f421, %f3, %f417;
	st.global.v4.f32 	[%rd58], {%f430, %f431, %f432, %f433};
	add.s32 	%r15, %r14, %r4;
	mad.lo.s32 	%r33, %r15, %r3, %r1;
	cvt.s64.s32 	%rd15, %r33;
	setp.le.u64 	%p56, %rd3, %rd15;
	@%p56 bra 	$L__BB0_17;
	shl.b64 	%rd60, %rd15, 4;
	add.s64 	%rd61, %rd2, %rd60;
	ld.global.v4.f32 	{%f434, %f435, %f436, %f437}, [%rd61];
	add.s64 	%rd62, %rd1, %rd60;
	ld.global.v4.f32 	{%f438, %f439, %f440, %f441}, [%rd62];
	sub.f32 	%f442, %f434, %f36;
	setp.gt.f32 	%p57, %f442, 0f00000000;
	selp.f32 	%f443, 0f3F800000, 0f00000000, %p57;
	mul.f32 	%f444, %f442, %f443;
	sub.f32 	%f445, %f435, %f36;
	setp.gt.f32 	%p58, %f445, 0f00000000;
	selp.f32 	%f446, 0f3F800000, 0f00000000, %p58;
	mul.f32 	%f447, %f445, %f446;
	sub.f32 	%f448, %f436, %f36;
	setp.gt.f32 	%p59, %f448, 0f00000000;
	selp.f32 	%f449, 0f3F800000, 0f00000000, %p59;
	mul.f32 	%f450, %f448, %f449;
	sub.f32 	%f451, %f437, %f36;
	setp.gt.f32 	%p60, %f451, 0f00000000;
	selp.f32 	%f452, 0f3F800000, 0f00000000, %p60;
	mul.f32 	%f453, %f451, %f452;
	st.global.v4.f32 	[%rd62], {%f444, %f447, %f450, %f453};
	sub.f32 	%f454, %f444, %f438;
	sub.f32 	%f455, %f447, %f439;
	sub.f32 	%f456, %f450, %f440;
	sub.f32 	%f457, %f453, %f441;
	mul.f32 	%f458, %f439, %f439;
	fma.rn.f32 	%f459, %f438, %f438, %f458;
	fma.rn.f32 	%f460, %f440, %f440, %f459;
	fma.rn.f32 	%f461, %f441, %f441, %f460;
	add.f32 	%f667, %f667, %f461;
	mul.f32 	%f462, %f455, %f455;
	fma.rn.f32 	%f463, %f454, %f454, %f462;
	fma.rn.f32 	%f464, %f456, %f456, %f463;
	fma.rn.f32 	%f465, %f457, %f457, %f464;
	add.f32 	%f666, %f666, %f465;
	fma.rn.f32 	%f466, %f454, %f3, %f444;
	fma.rn.f32 	%f467, %f455, %f3, %f447;
	fma.rn.f32 	%f468, %f456, %f3, %f450;
	fma.rn.f32 	%f469, %f457, %f3, %f453;
	st.global.v4.f32 	[%rd61], {%f466, %f467, %f468, %f469};
	add.s32 	%r16, %r15, %r4;
	mad.lo.s32 	%r34, %r16, %r3, %r1;
	cvt.s64.s32 	%rd16, %r34;
	setp.le.u64 	%p61, %rd3, %rd16;
	@%p61 bra 	$L__BB0_17;
	shl.b64 	%rd63, %rd16, 4;
	add.s64 	%rd64, %rd2, %rd63;
	ld.global.v4.f32 	{%f470, %f471, %f472, %f473}, [%rd64];
	add.s64 	%rd65, %rd1, %rd63;
	ld.global.v4.f32 	{%f474, %f475, %f476, %f477}, [%rd65];
	sub.f32 	%f478, %f470, %f36;
	setp.gt.f32 	%p62, %f478, 0f00000000;
	selp.f32 	%f479, 0f3F800000, 0f00000000, %p62;
	mul.f32 	%f480, %f478, %f479;
	sub.f32 	%f481, %f471, %f36;
	setp.gt.f32 	%p63, %f481, 0f00000000;
	selp.f32 	%f482, 0f3F800000, 0f00000000, %p63;
	mul.f32 	%f483, %f481, %f482;
	sub.f32 	%f484, %f472, %f36;
	setp.gt.f32 	%p64, %f484, 0f00000000;
	selp.f32 	%f485, 0f3F800000, 0f00000000, %p64;
	mul.f32 	%f486, %f484, %f485;
	sub.f32 	%f487, %f473, %f36;
	setp.gt.f32 	%p65, %f487, 0f00000000;
	selp.f32 	%f488, 0f3F800000, 0f00000000, %p65;
	mul.f32 	%f489, %f487, %f488;
	st.global.v4.f32 	[%rd65], {%f480, %f483, %f486, %f489};
	sub.f32 	%f490, %f480, %f474;
	sub.f32 	%f491, %f483, %f475;
	sub.f32 	%f492, %f486, %f476;
	sub.f32 	%f493, %f489, %f477;
	mul.f32 	%f494, %f475, %f475;
	fma.rn.f32 	%f495, %f474, %f474, %f494;
	fma.rn.f32 	%f496, %f476, %f476, %f495;
	fma.rn.f32 	%f497, %f477, %f477, %f496;
	add.f32 	%f667, %f667, %f497;
	mul.f32 	%f498, %f491, %f491;
	fma.rn.f32 	%f499, %f490, %f490, %f498;
	fma.rn.f32 	%f500, %f492, %f492, %f499;
	fma.rn.f32 	%f501, %f493, %f493, %f500;
	add.f32 	%f666, %f666, %f501;
	fma.rn.f32 	%f502, %f490, %f3, %f480;
	fma.rn.f32 	%f503, %f491, %f3, %f483;
	fma.rn.f32 	%f504, %f492, %f3, %f486;
	fma.rn.f32 	%f505, %f493, %f3, %f489;
	st.global.v4.f32 	[%rd64], {%f502, %f503, %f504, %f505};
	add.s32 	%r17, %r16, %r4;
	mad.lo.s32 	%r35, %r17, %r3, %r1;
	cvt.s64.s32 	%rd17, %r35;
	setp.le.u64 	%p66, %rd3, %rd17;
	@%p66 bra 	$L__BB0_17;
	shl.b64 	%rd66, %rd17, 4;
	add.s64 	%rd67, %rd2, %rd66;
	ld.global.v4.f32 	{%f506, %f507, %f508, %f509}, [%rd67];
	add.s64 	%rd68, %rd1, %rd66;
	ld.global.v4.f32 	{%f510, %f511, %f512, %f513}, [%rd68];
	sub.f32 	%f514, %f506, %f36;
	setp.gt.f32 	%p67, %f514, 0f00000000;
	selp.f32 	%f515, 0f3F800000, 0f00000000, %p67;
	mul.f32 	%f516, %f514, %f515;
	sub.f32 	%f517, %f507, %f36;
	setp.gt.f32 	%p68, %f517, 0f00000000;
	selp.f32 	%f518, 0f3F800000, 0f00000000, %p68;
	mul.f32 	%f519, %f517, %f518;
	sub.f32 	%f520, %f508, %f36;
	setp.gt.f32 	%p69, %f520, 0f00000000;
	selp.f32 	%f521, 0f3F800000, 0f00000000, %p69;
	mul.f32 	%f522, %f520, %f521;
	sub.f32 	%f523, %f509, %f36;
	setp.gt.f32 	%p70, %f523, 0f00000000;
	selp.f32 	%f524, 0f3F800000, 0f00000000, %p70;
	mul.f32 	%f525, %f523, %f524;
	st.global.v4.f32 	[%rd68], {%f516, %f519, %f522, %f525};
	sub.f32 	%f526, %f516, %f510;
	sub.f32 	%f527, %f519, %f511;
	sub.f32 	%f528, %f522, %f512;
	sub.f32 	%f529, %f525, %f513;
	mul.f32 	%f530, %f511, %f511;
	fma.rn.f32 	%f531, %f510, %f510, %f530;
	fma.rn.f32 	%f532, %f512, %f512, %f531;
	fma.rn.f32 	%f533, %f513, %f513, %f532;
	add.f32 	%f667, %f667, %f533;
	mul.f32 	%f534, %f527, %f527;
	fma.rn.f32 	%f535, %f526, %f526, %f534;
	fma.rn.f32 	%f536, %f528, %f528, %f535;
	fma.rn.f32 	%f537, %f529, %f529, %f536;
	add.f32 	%f666, %f666, %f537;
	fma.rn.f32 	%f538, %f526, %f3, %f516;
	fma.rn.f32 	%f539, %f527, %f3, %f519;
	fma.rn.f32 	%f540, %f528, %f3, %f522;
	fma.rn.f32 	%f541, %f529, %f3, %f525;
	st.global.v4.f32 	[%rd67], {%f538, %f539, %f540, %f541};
	add.s32 	%r18, %r17, %r4;
	mad.lo.s32 	%r36, %r18, %r3, %r1;
	cvt.s64.s32 	%rd18, %r36;
	setp.le.u64 	%p71, %rd3, %rd18;
	@%p71 bra 	$L__BB0_17;
	shl.b64 	%rd69, %rd18, 4;
	add.s64 	%rd70, %rd2, %rd69;
	ld.global.v4.f32 	{%f542, %f543, %f544, %f545}, [%rd70];
	add.s64 	%rd71, %rd1, %rd69;
	ld.global.v4.f32 	{%f546, %f547, %f548, %f549}, [%rd71];
	sub.f32 	%f550, %f542, %f36;
	setp.gt.f32 	%p72, %f550, 0f00000000;
	selp.f32 	%f551, 0f3F800000, 0f00000000, %p72;
	mul.f32 	%f552, %f550, %f551;
	sub.f32 	%f553, %f543, %f36;
	setp.gt.f32 	%p73, %f553, 0f00000000;
	selp.f32 	%f554, 0f3F800000, 0f00000000, %p73;
	mul.f32 	%f555, %f553, %f554;
	sub.f32 	%f556, %f544, %f36;
	setp.gt.f32 	%p74, %f556, 0f00000000;
	selp.f32 	%f557, 0f3F800000, 0f00000000, %p74;
	mul.f32 	%f558, %f556, %f557;
	sub.f32 	%f559, %f545, %f36;
	setp.gt.f32 	%p75, %f559, 0f00000000;
	selp.f32 	%f560, 0f3F800000, 0f00000000, %p75;
	mul.f32 	%f561, %f559, %f560;
	st.global.v4.f32 	[%rd71], {%f552, %f555, %f558, %f561};
	sub.f32 	%f562, %f552, %f546;
	sub.f32 	%f563, %f555, %f547;
	sub.f32 	%f564, %f558, %f548;
	sub.f32 	%f565, %f561, %f549;
	mul.f32 	%f566, %f547, %f547;
	fma.rn.f32 	%f567, %f546, %f546, %f566;
	fma.rn.f32 	%f568, %f548, %f548, %f567;
	fma.rn.f32 	%f569, %f549, %f549, %f568;
	add.f32 	%f667, %f667, %f569;
	mul.f32 	%f570, %f563, %f563;
	fma.rn.f32 	%f571, %f562, %f562, %f570;
	fma.rn.f32 	%f572, %f564, %f564, %f571;
	fma.rn.f32 	%f573, %f565, %f565, %f572;
	add.f32 	%f666, %f666, %f573;
	fma.rn.f32 	%f574, %f562, %f3, %f552;
	fma.rn.f32 	%f575, %f563, %f3, %f555;
	fma.rn.f32 	%f576, %f564, %f3, %f558;
	fma.rn.f32 	%f577, %f565, %f3, %f561;
	st.global.v4.f32 	[%rd70], {%f574, %f575, %f576, %f577};
	add.s32 	%r37, %r18, %r4;
	mad.lo.s32 	%r38, %r37, %r3, %r1;
	cvt.s64.s32 	%rd19, %r38;
	setp.le.u64 	%p76, %rd3, %rd19;
	@%p76 bra 	$L__BB0_17;
	shl.b64 	%rd72, %rd19, 4;
	add.s64 	%rd73, %rd2, %rd72;
	ld.global.v4.f32 	{%f578, %f579, %f580, %f581}, [%rd73];
	add.s64 	%rd74, %rd1, %rd72;
	ld.global.v4.f32 	{%f582, %f583, %f584, %f585}, [%rd74];
	sub.f32 	%f586, %f578, %f36;
	setp.gt.f32 	%p77, %f586, 0f00000000;
	selp.f32 	%f587, 0f3F800000, 0f00000000, %p77;
	mul.f32 	%f588, %f586, %f587;
	sub.f32 	%f589, %f579, %f36;
	setp.gt.f32 	%p78, %f589, 0f00000000;
	selp.f32 	%f590, 0f3F800000, 0f00000000, %p78;
	mul.f32 	%f591, %f589, %f590;
	sub.f32 	%f592, %f580, %f36;
	setp.gt.f32 	%p79, %f592, 0f00000000;
	selp.f32 	%f593, 0f3F800000, 0f00000000, %p79;
	mul.f32 	%f594, %f592, %f593;
	sub.f32 	%f595, %f581, %f36;
	setp.gt.f32 	%p80, %f595, 0f00000000;
	selp.f32 	%f596, 0f3F800000, 0f00000000, %p80;
	mul.f32 	%f597, %f595, %f596;
	st.global.v4.f32 	[%rd74], {%f588, %f591, %f594, %f597};
	sub.f32 	%f598, %f588, %f582;
	sub.f32 	%f599, %f591, %f583;
	sub.f32 	%f600, %f594, %f584;
	sub.f32 	%f601, %f597, %f585;
	mul.f32 	%f602, %f583, %f583;
	fma.rn.f32 	%f603, %f582, %f582, %f602;
	fma.rn.f32 	%f604, %f584, %f584, %f603;
	fma.rn.f32 	%f605, %f585, %f585, %f604;
	add.f32 	%f667, %f667, %f605;
	mul.f32 	%f606, %f599, %f599;
	fma.rn.f32 	%f607, %f598, %f598, %f606;
	fma.rn.f32 	%f608, %f600, %f600, %f607;
	fma.rn.f32 	%f609, %f601, %f601, %f608;
	add.f32 	%f666, %f666, %f609;
	fma.rn.f32 	%f610, %f598, %f3, %f588;
	fma.rn.f32 	%f611, %f599, %f3, %f591;
	fma.rn.f32 	%f612, %f600, %f3, %f594;
	fma.rn.f32 	%f613, %f601, %f3, %f597;
	st.global.v4.f32 	[%rd73], {%f610, %f611, %f612, %f613};
$L__BB0_17:
	shl.b32 	%r39, %r3, 2;
	mov.u32 	%r40, shmem;
	add.s32 	%r19, %r40, %r39;
	shl.b32 	%r41, %r1, 2;
	add.s32 	%r20, %r40, %r41;
	st.shared.f32 	[%r20], %f666;
	add.s32 	%r21, %r19, %r41;
	st.shared.f32 	[%r21], %f667;
	bar.sync 	0;
	setp.gt.u32 	%p81, %r1, 127;
	@%p81 bra 	$L__BB0_19;
	ld.shared.f32 	%f614, [%r20+512];
	ld.shared.f32 	%f615, [%r20];
	add.f32 	%f616, %f614, %f615;
	st.shared.f32 	[%r20], %f616;
	ld.shared.f32 	%f617, [%r21+512];
	ld.shared.f32 	%f618, [%r21];
	add.f32 	%f619, %f617, %f618;
	st.shared.f32 	[%r21], %f619;
$L__BB0_19:
	bar.sync 	0;
	setp.gt.u32 	%p82, %r1, 63;
	@%p82 bra 	$L__BB0_21;
	ld.shared.f32 	%f620, [%r20+256];
	ld.shared.f32 	%f621, [%r20];
	add.f32 	%f622, %f620, %f621;
	st.shared.f32 	[%r20], %f622;
	ld.shared.f32 	%f623, [%r21+256];
	ld.shared.f32 	%f624, [%r21];
	add.f32 	%f625, %f623, %f624;
	st.shared.f32 	[%r21], %f625;
$L__BB0_21:
	bar.sync 	0;
	setp.gt.u32 	%p83, %r1, 31;
	@%p83 bra 	$L__BB0_24;
	ld.volatile.shared.f32 	%f626, [%r20+128];
	ld.volatile.shared.f32 	%f627, [%r20];
	add.f32 	%f628, %f626, %f627;
	st.volatile.shared.f32 	[%r20], %f628;
	ld.volatile.shared.f32 	%f629, [%r20+64];
	ld.volatile.shared.f32 	%f630, [%r20];
	add.f32 	%f631, %f629, %f630;
	st.volatile.shared.f32 	[%r20], %f631;
	ld.volatile.shared.f32 	%f632, [%r20+32];
	ld.volatile.shared.f32 	%f633, [%r20];
	add.f32 	%f634, %f632, %f633;
	st.volatile.shared.f32 	[%r20], %f634;
	ld.volatile.shared.f32 	%f635, [%r20+16];
	ld.volatile.shared.f32 	%f636, [%r20];
	add.f32 	%f637, %f635, %f636;
	st.volatile.shared.f32 	[%r20], %f637;
	ld.volatile.shared.f32 	%f638, [%r20+8];
	ld.volatile.shared.f32 	%f639, [%r20];
	add.f32 	%f640, %f638, %f639;
	st.volatile.shared.f32 	[%r20], %f640;
	ld.volatile.shared.f32 	%f641, [%r20+4];
	ld.volatile.shared.f32 	%f642, [%r20];
	add.f32 	%f643, %f641, %f642;
	st.volatile.shared.f32 	[%r20], %f643;
	ld.volatile.shared.f32 	%f644, [%r21+128];
	ld.volatile.shared.f32 	%f645, [%r21];
	add.f32 	%f646, %f644, %f645;
	st.volatile.shared.f32 	[%r21], %f646;
	ld.volatile.shared.f32 	%f647, [%r21+64];
	ld.volatile.shared.f32 	%f648, [%r21];
	add.f32 	%f649, %f647, %f648;
	st.volatile.shared.f32 	[%r21], %f649;
	ld.volatile.shared.f32 	%f650, [%r21+32];
	ld.volatile.shared.f32 	%f651, [%r21];
	add.f32 	%f652, %f650, %f651;
	st.volatile.shared.f32 	[%r21], %f652;
	ld.volatile.shared.f32 	%f653, [%r21+16];
	ld.volatile.shared.f32 	%f654, [%r21];
	add.f32 	%f655, %f653, %f654;
	st.volatile.shared.f32 	[%r21], %f655;
	ld.volatile.shared.f32 	%f656, [%r21+8];
	ld.volatile.shared.f32 	%f657, [%r21];
	add.f32 	%f658, %f656, %f657;
	st.volatile.shared.f32 	[%r21], %f658;
	ld.volatile.shared.f32 	%f659, [%r21+4];
	ld.volatile.shared.f32 	%f660, [%r21];
	add.f32 	%f661, %f659, %f660;
	st.volatile.shared.f32 	[%r21], %f661;
	setp.ne.s32 	%p84, %r1, 0;
	@%p84 bra 	$L__BB0_24;
	ld.param.u64 	%rd77, [_Z8y_updateILj384ELj16EEvmP6float4S1_fPfS2_S2__param_5];
	ld.shared.f32 	%f662, [shmem];
	cvta.to.global.u64 	%rd75, %rd77;
	atom.global.add.f32 	%f663, [%rd75], %f662;
	ld.shared.f32 	%f664, [%r19];
	cvta.to.global.u64 	%rd76, %rd22;
	atom.global.add.f32 	%f665, [%rd76], %f664;
$L__BB0_24:
	ret;

}


// ===== COMPILED SASS (sm_100) =====

	.target	sm_100

	.elftype	@"ET_EXEC"


//--------------------- .note.nv.tkinfo           --------------------------
	.section	.note.nv.tkinfo,"",@"SHT_NOTE"
	.sectionflags	@"SHF_NOTE_NV_TKINFO"
	.tkinfo
        /*0018*/ 	.word	0x00000002
        /*0030*/ 	.string	""
        /*0030*/ 	.string	"ptxas"
        /*0030*/ 	.string	"Cuda compilation tools, release 13.0, V13.0.88"
        /*0030*/ 	.string	"Build cuda_13.0.r13.0/compiler.36424714_0"
        /*0030*/ 	.string	"-arch sm_100 -m 64 "



//--------------------- .note.nv.cuinfo           --------------------------
	.section	.note.nv.cuinfo,"",@"SHT_NOTE"
	.sectionflags	@"SHF_NOTE_NV_CUINFO"
        /*0018*/ 	.short	0x0002
        /*001a*/ 	.short	0x0064
        /*001c*/ 	.short	0x0082
	.zero		2


//--------------------- .nv.info                  --------------------------
	.section	.nv.info,"",@"SHT_CUDA_INFO"
	.align	4


	//----- nvinfo : EIATTR_REGCOUNT
	.align		4
        /*0000*/ 	.byte	0x04, 0x2f
        /*0002*/ 	.short	(.L_1 - .L_0)
	.align		4
.L_0:
        /*0004*/ 	.word	index@(_Z8y_updateILj384ELj16EEvmP6float4S1_fPfS2_S2_)
        /*0008*/ 	.word	0x0000001f


	//----- nvinfo : EIATTR_FRAME_SIZE
	.align		4
.L_1:
        /*000c*/ 	.byte	0x04, 0x11
        /*000e*/ 	.short	(.L_3 - .L_2)
	.align		4
.L_2:
        /*0010*/ 	.word	index@(_Z8y_updateILj384ELj16EEvmP6float4S1_fPfS2_S2_)
        /*0014*/ 	.word	0x00000000


	//----- nvinfo : EIATTR_MIN_STACK_SIZE
	.align		4
.L_3:
        /*0018*/ 	.byte	0x04, 0x12
        /*001a*/ 	.short	(.L_5 - .L_4)
	.align		4
.L_4:
        /*001c*/ 	.word	index@(_Z8y_updateILj384ELj16EEvmP6float4S1_fPfS2_S2_)
        /*0020*/ 	.word	0x00000000
.L_5:


//--------------------- .nv.compat                --------------------------
	.section	.nv.compat,"",@"SHT_CUDA_COMPAT_INFO"
	.align	4
        /*0000*/ 	.byte	0x02, 0x09, 0x00, 0x00, 0x02, 0x02, 0x01, 0x00, 0x02, 0x05, 0x05, 0x00, 0x03, 0x07, 0x01, 0x01
        /*0010*/ 	.byte	0x02, 0x03, 0x00, 0x00, 0x02, 0x06, 0x01, 0x00, 0x04, 0x0b, 0x08, 0x00, 0x09, 0x00, 0x00, 0x00
        /*0020*/ 	.byte	0x00, 0x00, 0x00, 0x00


//--------------------- .nv.info._Z8y_updateILj384ELj16EEvmP6float4S1_fPfS2_S2_ --------------------------
	.section	.nv.info._Z8y_updateILj384ELj16EEvmP6float4S1_fPfS2_S2_,"",@"SHT_CUDA_INFO"
	.sectionflags	@""
	.align	4


	//----- nvinfo : EIATTR_CUDA_API_VERSION
	.align		4
        /*0000*/ 	.byte	0x04, 0x37
        /*0002*/ 	.short	(.L_7 - .L_6)
.L_6:
        /*0004*/ 	.word	0x00000082


	//----- nvinfo : EIATTR_KPARAM_INFO
	.align		4
.L_7:
        /*0008*/ 	.byte	0x04, 0x17
        /*000a*/ 	.short	(.L_9 - .L_8)
.L_8:
        /*000c*/ 	.word	0x00000000
        /*0010*/ 	.short	0x0006
        /*0012*/ 	.short	0x0030
        /*0014*/ 	.byte	0x00, 0xf5, 0x21, 0x00


	//----- nvinfo : EIATTR_KPARAM_INFO
	.align		4
.L_9:
        /*0018*/ 	.byte	0x04, 0x17
        /*001a*/ 	.short	(.L_11 - .L_10)
.L_10:
        /*001c*/ 	.word	0x00000000
        /*0020*/ 	.short	0x0005
        /*0022*/ 	.short	0x0028
        /*0024*/ 	.byte	0x00, 0xf5, 0x21, 0x00


	//----- nvinfo : EIATTR_KPARAM_INFO
	.align		4
.L_11:
        /*0028*/ 	.byte	0x04, 0x17
        /*002a*/ 	.short	(.L_13 - .L_12)
.L_12:
        /*002c*/ 	.word	0x00000000
        /*0030*/ 	.short	0x0004
        /*0032*/ 	.short	0x0020
        /*0034*/ 	.byte	0x00, 0xf5, 0x21, 0x00


	//----- nvinfo : EIATTR_KPARAM_INFO
	.align		4
.L_13:
        /*0038*/ 	.byte	0x04, 0x17
        /*003a*/ 	.short	(.L_15 - .L_14)
.L_14:
        /*003c*/ 	.word	0x00000000
        /*0040*/ 	.short	0x0003
        /*0042*/ 	.short	0x0018
        /*0044*/ 	.byte	0x00, 0xf0, 0x11, 0x00


	//----- nvinfo : EIATTR_KPARAM_INFO
	.align		4
.L_15:
        /*0048*/ 	.byte	0x04, 0x17
        /*004a*/ 	.short	(.L_17 - .L_16)
.L_16:
        /*004c*/ 	.word	0x00000000
        /*0050*/ 	.short	0x0002
        /*0052*/ 	.short	0x0010
        /*0054*/ 	.byte	0x00, 0xf5, 0x21, 0x00


	//----- nvinfo : EIATTR_KPARAM_INFO
	.align		4
.L_17:
        /*0058*/ 	.byte	0x04, 0x17
        /*005a*/ 	.short	(.L_19 - .L_18)
.L_18:
        /*005c*/ 	.word	0x00000000
        /*0060*/ 	.short	0x0001
        /*0062*/ 	.short	0x0008
        /*0064*/ 	.byte	0x00, 0xf5, 0x21, 0x00


	//----- nvinfo : EIATTR_KPARAM_INFO
	.align		4
.L_19:
        /*0068*/ 	.byte	0x04, 0x17
        /*006a*/ 	.short	(.L_21 - .L_20)
.L_20:
        /*006c*/ 	.word	0x00000000
        /*0070*/ 	.short	0x0000
        /*0072*/ 	.short	0x0000
        /*0074*/ 	.byte	0x00, 0xf0, 0x21, 0x00


	//----- nvinfo : EIATTR_SPARSE_MMA_MASK
	.align		4
.L_21:
        /*0078*/ 	.byte	0x03, 0x50
        /*007a*/ 	.short	0x0000


	//----- nvinfo : EIATTR_MAXREG_COUNT
	.align		4
        /*007c*/ 	.byte	0x03, 0x1b
        /*007e*/ 	.short	0x00ff


	//----- nvinfo : EIATTR_NUM_BARRIERS
	.align		4
        /*0080*/ 	.byte	0x02, 0x4c
        /*0082*/ 	.byte	0x01
	.zero		1


	//----- nvinfo : EIATTR_MERCURY_ISA_VERSION
	.align		4
        /*0084*/ 	.byte	0x03, 0x5f
        /*0086*/ 	.short	0x0101


	//----- nvinfo : EIATTR_VRC_CTA_INIT_COUNT
	.align		4
        /*0088*/ 	.byte	0x02, 0x4a
	.zero		1
	.zero		1


	//----- nvinfo : EIATTR_EXIT_INSTR_OFFSETS
	.align		4
        /*008c*/ 	.byte	0x04, 0x1c
        /*008e*/ 	.short	(.L_23 - .L_22)


	//   ....[0]....
.L_22:
        /*0090*/ 	.word	0x000031e0


	//   ....[1]....
        /*0094*/ 	.word	0x00003500


	//   ....[2]....
        /*0098*/ 	.word	0x00003570


	//----- nvinfo : EIATTR_CRS_STACK_SIZE
	.align		4
.L_23:
        /*009c*/ 	.byte	0x04, 0x1e
        /*009e*/ 	.short	(.L_25 - .L_24)
.L_24:
        /*00a0*/ 	.word	0x00000000


	//----- nvinfo : EIATTR_CBANK_PARAM_SIZE
	.align		4
.L_25:
        /*00a4*/ 	.byte	0x03, 0x19
        /*00a6*/ 	.short	0x0038


	//----- nvinfo : EIATTR_PARAM_CBANK
	.align		4
        /*00a8*/ 	.byte	0x04, 0x0a
        /*00aa*/ 	.short	(.L_27 - .L_26)
	.align		4
.L_26:
        /*00ac*/ 	.word	index@(.nv.constant0._Z8y_updateILj384ELj16EEvmP6float4S1_fPfS2_S2_)
        /*00b0*/ 	.short	0x0380
        /*00b2*/ 	.short	0x0038


	//----- nvinfo : EIATTR_SW_WAR
	.align		4
.L_27:
        /*00b4*/ 	.byte	0x04, 0x36
        /*00b6*/ 	.short	(.L_29 - .L_28)
.L_28:
        /*00b8*/ 	.word	0x00000008
.L_29:


//--------------------- .nv.callgraph             --------------------------
	.section	.nv.callgraph,"",@"SHT_CUDA_CALLGRAPH"
	.align	4
	.sectionentsize	8
	.align		4
        /*0000*/ 	.word	0x00000000
	.align		4
        /*0004*/ 	.word	0xffffffff
	.align		4
        /*0008*/ 	.word	0x00000000
	.align		4
        /*000c*/ 	.word	0xfffffffe
	.align		4
        /*0010*/ 	.word	0x00000000
	.align		4
        /*0014*/ 	.word	0xfffffffd
	.align		4
        /*0018*/ 	.word	0x00000000
	.align		4
        /*001c*/ 	.word	0xfffffffc


//--------------------- .text._Z8y_updateILj384ELj16EEvmP6float4S1_fPfS2_S2_ --------------------------
	.section	.text._Z8y_updateILj384ELj16EEvmP6float4S1_fPfS2_S2_,"ax",@progbits
	.align	128
        .global         _Z8y_updateILj384ELj16EEvmP6float4S1_fPfS2_S2_
        .type           _Z8y_updateILj384ELj16EEvmP6float4S1_fPfS2_S2_,@function
        .size           _Z8y_updateILj384ELj16EEvmP6float4S1_fPfS2_S2_,(.L_x_3 - _Z8y_updateILj384ELj16EEvmP6float4S1_fPfS2_S2_)
        .other          _Z8y_updateILj384ELj16EEvmP6float4S1_fPfS2_S2_,@"STO_CUDA_ENTRY STV_DEFAULT"
_Z8y_updateILj384ELj16EEvmP6float4S1_fPfS2_S2_:
.text._Z8y_updateILj384ELj16EEvmP6float4S1_fPfS2_S2_:
[----:B------:R-:W-:Y:S01]  /*0000*/  LDC R1, c[0x0][0x37c] ;  /* 0x0000df00ff017b82 */ /* 0x000fe20000000800 */
[----:B------:R-:W0:Y:S07]  /*0010*/  S2R R16, SR_TID.X ;  /* 0x0000000000107919 */ /* 0x000e2e0000002100 */
[----:B------:R-:W0:Y:S01]  /*0020*/  S2UR UR8, SR_CTAID.X ;  /* 0x00000000000879c3 */ /* 0x000e220000002500 */
[----:B------:R-:W1:Y:S01]  /*0030*/  LDCU.64 UR4, c[0x0][0x380] ;  /* 0x00007000ff0477ac */ /* 0x000e620008000a00 */
[----:B------:R-:W-:Y:S01]  /*0040*/  BSSY.RECONVERGENT B0, `(.L_x_0) ;  /* 0x00002fb000007945 */ /* 0x000fe20003800200 */
[----:B------:R-:W-:Y:S01]  /*0050*/  CS2R R18, SRZ ;  /* 0x0000000000127805 */ /* 0x000fe2000001ff00 */
[----:B------:R-:W2:Y:S04]  /*0060*/  LDCU.64 UR6, c[0x0][0x358] ;  /* 0x00006b00ff0677ac */ /* 0x000ea80008000a00 */
[----:B------:R-:W0:Y:S08]  /*0070*/  LDC R3, c[0x0][0x360] ;  /* 0x0000d800ff037b82 */ /* 0x000e300000000800 */
[----:B------:R-:W3:Y:S01]  /*0080*/  LDC R0, c[0x0][0x370] ;  /* 0x0000dc00ff007b82 */ /* 0x000ee20000000800 */
[----:B-1----:R-:W-:-:S02]  /*0090*/  USHF.R.U64 UR4, UR4, 0x2, UR5 ;  /* 0x0000000204047899 */ /* 0x002fc40008001205 */
[----:B------:R-:W-:-:S06]  /*00a0*/  USHF.R.U32.HI UR5, URZ, 0x2, UR5 ;  /* 0x00000002ff057899 */ /* 0x000fcc0008011605 */
[----:B------:R-:W-:Y:S01]  /*00b0*/  MOV R4, UR5 ;  /* 0x0000000500047c02 */ /* 0x000fe20008000f00 */
[----:B0-----:R-:W-:-:S05]  /*00c0*/  IMAD R2, R3, UR8, R16 ;  /* 0x0000000803027c24 */ /* 0x001fca000f8e0210 */
[----:B------:R-:W-:Y:S02]  /*00d0*/  ISETP.LT.U32.AND P0, PT, R2, UR4, PT ;  /* 0x0000000402007c0c */ /* 0x000fe4000bf01070 */
[----:B------:R-:W-:-:S04]  /*00e0*/  SHF.R.S32.HI R7, RZ, 0x1f, R2 ;  /* 0x0000001fff077819 */ /* 0x000fc80000011402 */
[----:B------:R-:W-:-:S13]  /*00f0*/  ISETP.GT.U32.AND.EX P0, PT, R4, R7, PT, P0 ;  /* 0x000000070400720c */ /* 0x000fda0003f04100 */
[----:B--23--:R-:W-:Y:S05]  /*0100*/  @!P0 BRA `(.L_x_1) ;  /* 0x0000002c00b88947 */ /* 0x00cfea0003800000 */
[----:B------:R-:W0:Y:S01]  /*0110*/  LDC.64 R4, c[0x0][0x388] ;  /* 0x0000e200ff047b82 */ /* 0x000e220000000a00 */
[C---:B------:R-:W-:Y:S02]  /*0120*/  SHF.L.U32 R23, R2.reuse, 0x4, RZ ;  /* 0x0000000402177819 */ /* 0x040fe400000006ff */
[----:B------:R-:W-:-:S05]  /*0130*/  SHF.L.U64.HI R24, R2, 0x4, R7 ;  /* 0x0000000402187819 */ /* 0x000fca0000010207 */
[----:B------:R-:W1:Y:S08]  /*0140*/  LDC.64 R6, c[0x0][0x390] ;  /* 0x0000e400ff067b82 */ /* 0x000e700000000a00 */
[----:B------:R-:W2:Y:S01]  /*0150*/  LDC R2, c[0x0][0x398] ;  /* 0x0000e600ff027b82 */ /* 0x000ea20000000800 */
[----:B0-----:R-:W-:-:S04]  /*0160*/  IADD3 R18, P0, PT, R23, R4, RZ ;  /* 0x0000000417127210 */ /* 0x001fc80007f1e0ff */
[----:B------:R-:W-:-:S05]  /*0170*/  IADD3.X R19, PT, PT, R24, R5, RZ, P0, !PT ;  /* 0x0000000518137210 */ /* 0x000fca00007fe4ff */
[----:B------:R-:W2:Y:S01]  /*0180*/  LDG.E.128 R8, desc[UR6][R18.64] ;  /* 0x0000000612087981 */ /* 0x000ea2000c1e1d00 */
[----:B------:R-:W0:Y:S01]  /*0190*/  LDC.64 R20, c[0x0][0x3a0] ;  /* 0x0000e800ff147b82 */ /* 0x000e220000000a00 */
[----:B-1----:R-:W-:-:S04]  /*01a0*/  IADD3 R22, P0, PT, R23, R6, RZ ;  /* 0x0000000617167210 */ /* 0x002fc80007f1e0ff */
[----:B------:R-:W-:Y:S01]  /*01b0*/  IADD3.X R23, PT, PT, R24, R7, RZ, P0, !PT ;  /* 0x0000000718177210 */ /* 0x000fe200007fe4ff */
[C-C-:B--2---:R-:W-:Y:S01]  /*01c0*/  FADD R12, R8.reuse, -R2.reuse ;  /* 0x80000002080c7221 */ /* 0x144fe20000000000 */
[-C--:B------:R-:W-:Y:S01]  /*01d0*/  FSET.BF.GT.AND R13, R8, R2.reuse, PT ;  /* 0x00000002080d720a */ /* 0x080fe20003804000 */
[C-C-:B------:R-:W-:Y:S01]  /*01e0*/  FADD R14, R10.reuse, -R2.reuse ;  /* 0x800000020a0e7221 */ /* 0x140fe20000000000 */
[-C--:B------:R-:W-:Y:S01]  /*01f0*/  FSET.BF.GT.AND R15, R10, R2.reuse, PT ;  /* 0x000000020a0f720a */ /* 0x080fe20003804000 */
[--C-:B------:R-:W-:Y:S01]  /*0200*/  FADD R8, R9, -R2.reuse ;  /* 0x8000000209087221 */ /* 0x100fe20000000000 */
[----:B------:R-:W-:Y:S01]  /*0210*/  FADD R10, R11, -R2 ;  /* 0x800000020b0a7221 */ /* 0x000fe20000000000 */
[-C--:B------:R-:W-:Y:S01]  /*0220*/  FSET.BF.GT.AND R9, R9, R2.reuse, PT ;  /* 0x000000020909720a */ /* 0x080fe20003804000 */
[----:B------:R-:W-:Y:S01]  /*0230*/  FMUL R12, R12, R13 ;  /* 0x0000000d0c0c7220 */ /* 0x000fe20000400000 */
[----:B------:R-:W-:Y:S01]  /*0240*/  FSET.BF.GT.AND R11, R11, R2, PT ;  /* 0x000000020b0b720a */ /* 0x000fe20003804000 */
[----:B------:R-:W-:-:S02]  /*0250*/  FMUL R14, R14, R15 ;  /* 0x0000000f0e0e7220 */ /* 0x000fc40000400000 */
[----:B------:R-:W-:Y:S02]  /*0260*/  FMUL R13, R8, R9 ;  /* 0x00000009080d7220 */ /* 0x000fe40000400000 */
[----:B------:R-:W-:Y:S02]  /*0270*/  FMUL R15, R10, R11 ;  /* 0x0000000b0a0f7220 */ /* 0x000fe40000400000 */
[----:B------:R-:W2:Y:S04]  /*0280*/  LDG.E.128 R8, desc[UR6][R22.64] ;  /* 0x0000000616087981 */ /* 0x000ea8000c1e1d00 */
[----:B------:R1:W-:Y:S04]  /*0290*/  STG.E.128 desc[UR6][R22.64], R12 ;  /* 0x0000000c16007986 */ /* 0x0003e8000c101d06 */
[----:B0-----:R0:W3:Y:S02]  /*02a0*/  LDG.E R17, desc[UR6][R20.64] ;  /* 0x0000000614117981 */ /* 0x0010e4000c1e1900 */
[----:B0-----:R-:W-:-:S02]  /*02b0*/  IADD3 R20, PT, PT, R0, UR8, RZ ;  /* 0x0000000800147c10 */ /* 0x001fc4000fffe0ff */
[----:B------:R-:W-:Y:S01]  /*02c0*/  MOV R21, UR5 ;  /* 0x0000000500157c02 */ /* 0x000fe20008000f00 */
[C---:B--2---:R-:W-:Y:S01]  /*02d0*/  FADD R26, -R9.reuse, R13 ;  /* 0x0000000d091a7221 */ /* 0x044fe20000000100 */
[----:B-1----:R-:W-:Y:S01]  /*02e0*/  FMUL R23, R9, R9 ;  /* 0x0000000909177220 */ /* 0x002fe20000400000 */
[----:B------:R-:W-:Y:S02]  /*02f0*/  IMAD R9, R20, R3, R16 ;  /* 0x0000000314097224 */ /* 0x000fe400078e0210 */
[----:B------:R-:W-:Y:S01]  /*0300*/  FADD R27, -R8, R12 ;  /* 0x0000000c081b7221 */ /* 0x000fe20000000100 */
[--C-:B------:R-:W-:Y:S01]  /*0310*/  FADD R25, -R10, R14.reuse ;  /* 0x0000000e0a197221 */ /* 0x100fe20000000100 */
[----:B------:R-:W-:Y:S01]  /*0320*/  FFMA R23, R8, R8, R23 ;  /* 0x0000000808177223 */ /* 0x000fe20000000017 */
[----:B------:R-:W-:Y:S01]  /*0330*/  FADD R24, -R11, R15 ;  /* 0x0000000f0b187221 */ /* 0x000fe20000000100 */
[----:B------:R-:W-:Y:S01]  /*0340*/  ISETP.LT.U32.AND P0, PT, R9, UR4, PT ;  /* 0x0000000409007c0c */ /* 0x000fe2000bf01070 */
[CC--:B---3--:R-:W-:Y:S01]  /*0350*/  FFMA R13, R26.reuse, R17.reuse, R13 ;  /* 0x000000111a0d7223 */ /* 0x0c8fe2000000000d */
[----:B------:R-:W-:Y:S01]  /*0360*/  SHF.R.S32.HI R8, RZ, 0x1f, R9 ;  /* 0x0000001fff087819 */ /* 0x000fe20000011409 */
[----:B------:R-:W-:Y:S01]  /*0370*/  FMUL R26, R26, R26 ;  /* 0x0000001a1a1a7220 */ /* 0x000fe20000400000 */
[----:B------:R-:W-:Y:S01]  /*0380*/  FFMA R14, R25, R17, R14 ;  /* 0x00000011190e7223 */ /* 0x000fe2000000000e */
[----:B------:R-:W-:Y:S01]  /*0390*/  FFMA R10, R10, R10, R23 ;  /* 0x0000000a0a0a7223 */ /* 0x000fe20000000017 */
[----:B------:R-:W-:Y:S01]  /*03a0*/  ISETP.GT.U32.AND.EX P0, PT, R21, R8, PT, P0 ;  /* 0x000000081500720c */ /* 0x000fe20003f04100 */
[C---:B------:R-:W-:Y:S01]  /*03b0*/  FFMA R26, R27.reuse, R27, R26 ;  /* 0x0000001b1b1a7223 */ /* 0x040fe2000000001a */
[-C--:B------:R-:W-:Y:S01]  /*03c0*/  FFMA R12, R27, R17.reuse, R12 ;  /* 0x000000111b0c7223 */ /* 0x080fe2000000000c */
[----:B------:R-:W-:Y:S01]  /*03d0*/  FFMA R15, R24, R17, R15 ;  /* 0x00000011180f7223 */ /* 0x000fe2000000000f */
[----:B------:R-:W-:Y:S01]  /*03e0*/  FFMA R10, R11, R11, R10 ;  /* 0x0000000b0b0a7223 */ /* 0x000fe2000000000a */
[----:B------:R-:W-:-:S03]  /*03f0*/  FFMA R25, R25, R25, R26 ;  /* 0x0000001919197223 */ /* 0x000fc6000000001a */
[----:B------:R0:W-:Y:S01]  /*0400*/  STG.E.128 desc[UR6][R18.64], R12 ;  /* 0x0000000c12007986 */ /* 0x0001e2000c101d06 */
[----:B------:R-:W-:Y:S01]  /*0410*/  FFMA R25, R24, R24, R25 ;  /* 0x0000001818197223 */ /* 0x000fe20000000019 */
[----:B0-----:R-:W-:-:S03]  /*0420*/  FADD R18, RZ, R10 ;  /* 0x0000000aff127221 */ /* 0x001fc60000000000 */
[----:B------:R-:W-:Y:S01]  /*0430*/  FADD R19, RZ, R25 ;  /* 0x00000019ff137221 */ /* 0x000fe20000000000 */
[----:B------:R-:W-:Y:S06]  /*0440*/  @!P0 BRA `(.L_x_1) ;  /* 0x0000002800e88947 */ /* 0x000fec0003800000 */
[C---:B------:R-:W-:Y:S02]  /*0450*/  SHF.L.U32 R23, R9.reuse, 0x4, RZ ;  /* 0x0000000409177819 */ /* 0x040fe400000006ff */
[----:B------:R-:W-:Y:S02]  /*0460*/  SHF.L.U64.HI R8, R9, 0x4, R8 ;  /* 0x0000000409087819 */ /* 0x000fe40000010208 */
[----:B------:R-:W-:-:S04]  /*0470*/  IADD3 R26, P0, PT, R23, R4, RZ ;  /* 0x00000004171a7210 */ /* 0x000fc80007f1e0ff */
[----:B------:R-:W-:-:S05]  /*0480*/  IADD3.X R27, PT, PT, R8, R5, RZ, P0, !PT ;  /* 0x00000005081b7210 */ /* 0x000fca00007fe4ff */
[----:B------:R-:W2:Y:S01]  /*0490*/  LDG.E.128 R12, desc[UR6][R26.64] ;  /* 0x000000061a0c7981 */ /* 0x000ea2000c1e1d00 */
[----:B------:R-:W-:-:S04]  /*04a0*/  IADD3 R22, P0, PT, R23, R6, RZ ;  /* 0x0000000617167210 */ /* 0x000fc80007f1e0ff */
[----:B------:R-:W-:-:S05]  /*04b0*/  IADD3.X R23, PT, PT, R8, R7, RZ, P0, !PT ;  /* 0x0000000708177210 */ /* 0x000fca00007fe4ff */
[----:B------:R-:W3:Y:S01]  /*04c0*/  LDG.E.128 R8, desc[UR6][R22.64] ;  /* 0x0000000616087981 */ /* 0x000ee2000c1e1d00 */
[----:B------:R-:W-:Y:S02]  /*04d0*/  IADD3 R20, PT, PT, R20, R0, RZ ;  /* 0x0000000014147210 */ /* 0x000fe40007ffe0ff */
[----:B------:R-:W-:Y:S01]  /*04e0*/  MOV R28, UR5 ;  /* 0x00000005001c7c02 */ /* 0x000fe20008000f00 */
[C-C-:B--2---:R-:W-:Y:S01]  /*04f0*/  FADD R21, R12.reuse, -R2.reuse ;  /* 0x800000020c157221 */ /* 0x144fe20000000000 */
[-C--:B------:R-:W-:Y:S02]  /*0500*/  FSET.BF.GT.AND R12, R12, R2.reuse, PT ;  /* 0x000000020c0c720a */ /* 0x080fe40003804000 */
[C---:B------:R-:W-:Y:S01]  /*0510*/  FSET.BF.GT.AND R24, R13.reuse, R2, PT ;  /* 0x000000020d18720a */ /* 0x040fe20003804000 */
[--C-:B------:R-:W-:Y:S02]  /*0520*/  FADD R13, R13, -R2.reuse ;  /* 0x800000020d0d7221 */ /* 0x100fe40000000000 */
[----:B------:R-:W-:Y:S01]  /*0530*/  FMUL R12, R21, R12 ;  /* 0x0000000c150c7220 */ /* 0x000fe20000400000 */
[C---:B------:R-:W-:Y:S01]  /*0540*/  FADD R21, R14.reuse, -R2 ;  /* 0x800000020e157221 */ /* 0x040fe20000000000 */
[----:B------:R-:W-:Y:S01]  /*0550*/  FMUL R13, R13, R24 ;  /* 0x000000180d0d7220 */ /* 0x000fe20000400000 */
[----:B------:R-:W-:-:S02]  /*0560*/  FSET.BF.GT.AND R14, R14, R2, PT ;  /* 0x000000020e0e720a */ /* 0x000fc40003804000 */
[C---:B------:R-:W-:Y:S01]  /*0570*/  FSET.BF.GT.AND R24, R15.reuse, R2, PT ;  /* 0x000000020f18720a */ /* 0x040fe20003804000 */
[----:B------:R-:W-:Y:S02]  /*0580*/  FADD R15, R15, -R2 ;  /* 0x800000020f0f7221 */ /* 0x000fe40000000000 */
[----:B------:R-:W-:Y:S01]  /*0590*/  FMUL R14, R21, R14 ;  /* 0x0000000e150e7220 */ /* 0x000fe20000400000 */
[----:B---3--:R-:W-:Y:S01]  /*05a0*/  FADD R21, -R8, R12 ;  /* 0x0000000c08157221 */ /* 0x008fe20000000100 */
[----:B------:R-:W-:-:S04]  /*05b0*/  FMUL R15, R15, R24 ;  /* 0x000000180f0f7220 */ /* 0x000fc80000400000 */
[----:B------:R-:W-:Y:S01]  /*05c0*/  FADD R24, -R11, R15 ;  /* 0x0000000f0b187221 */ /* 0x000fe20000000100 */
[----:B------:R0:W-:Y:S02]  /*05d0*/  STG.E.128 desc[UR6][R22.64], R12 ;  /* 0x0000000c16007986 */ /* 0x0001e4000c101d06 */
[C-C-:B0-----:R-:W-:Y:S01]  /*05e0*/  FADD R22, -R9.reuse, R13.reuse ;  /* 0x0000000d09167221 */ /* 0x141fe20000000100 */
[----:B------:R-:W-:Y:S01]  /*05f0*/  FADD R23, -R10, R14 ;  /* 0x0000000e0a177221 */ /* 0x000fe20000000100 */
[----:B------:R-:W-:Y:S01]  /*0600*/  FMUL R9, R9, R9 ;  /* 0x0000000909097220 */ /* 0x000fe20000400000 */
[C---:B------:R-:W-:Y:S01]  /*0610*/  FFMA R12, R17.reuse, R21, R12 ;  /* 0x00000015110c7223 */ /* 0x040fe2000000000c */
[C---:B------:R-:W-:Y:S01]  /*0620*/  FFMA R13, R17.reuse, R22, R13 ;  /* 0x00000016110d7223 */ /* 0x040fe2000000000d */
[C---:B------:R-:W-:Y:S01]  /*0630*/  FFMA R14, R17.reuse, R23, R14 ;  /* 0x00000017110e7223 */ /* 0x040fe2000000000e */
[----:B------:R-:W-:Y:S01]  /*0640*/  FFMA R15, R17, R24, R15 ;  /* 0x00000018110f7223 */ /* 0x000fe2000000000f */
[----:B------:R-:W-:Y:S01]  /*0650*/  FFMA R9, R8, R8, R9 ;  /* 0x0000000808097223 */ /* 0x000fe20000000009 */
[----:B------:R-:W-:Y:S01]  /*0660*/  FMUL R22, R22, R22 ;  /* 0x0000001616167220 */ /* 0x000fe20000400000 */
[----:B------:R-:W-:-:S02]  /*0670*/  IMAD R8, R20, R3, R16 ;  /* 0x0000000314087224 */ /* 0x000fc400078e0210 */
[----:B------:R0:W-:Y:S01]  /*0680*/  STG.E.128 desc[UR6][R26.64], R12 ;  /* 0x0000000c1a007986 */ /* 0x0001e2000c101d06 */
[----:B------:R-:W-:Y:S01]  /*0690*/  FFMA R22, R21, R21, R22 ;  /* 0x0000001515167223 */ /* 0x000fe20000000016 */
[----:B------:R-:W-:Y:S01]  /*06a0*/  FFMA R10, R10, R10, R9 ;  /* 0x0000000a0a0a7223 */ /* 0x000fe20000000009 */
[----:B------:R-:W-:Y:S02]  /*06b0*/  ISETP.LT.U32.AND P0, PT, R8, UR4, PT ;  /* 0x0000000408007c0c */ /* 0x000fe4000bf01070 */
[----:B------:R-:W-:Y:S01]  /*06c0*/  SHF.R.S32.HI R21, RZ, 0x1f, R8 ;  /* 0x0000001fff157819 */ /* 0x000fe20000011408 */
[----:B------:R-:W-:Y:S01]  /*06d0*/  FFMA R23, R23, R23, R22 ;  /* 0x0000001717177223 */ /* 0x000fe20000000016 */
[----:B------:R-:W-:Y:S02]  /*06e0*/  FFMA R11, R11, R11, R10 ;  /* 0x0000000b0b0b7223 */ /* 0x000fe4000000000a */
[----:B------:R-:W-:Y:S01]  /*06f0*/  ISETP.GT.U32.AND.EX P0, PT, R28, R21, PT, P0 ;  /* 0x000000151c00720c */ /* 0x000fe20003f04100 */
[----:B------:R-:W-:Y:S01]  /*0700*/  FFMA R24, R24, R24, R23 ;  /* 0x0000001818187223 */ /* 0x000fe20000000017 */
[----:B------:R-:W-:-:S03]  /*0710*/  FADD R18, R18, R11 ;  /* 0x0000000b12127221 */ /* 0x000fc60000000000 */
[----:B------:R-:W-:-:S08]  /*0720*/  FADD R19, R19, R24 ;  /* 0x0000001813137221 */ /* 0x000fd00000000000 */
[----:B0-----:R-:W-:Y:S05]  /*0730*/  @!P0 BRA `(.L_x_1) ;  /* 0x00000028002c8947 */ /* 0x001fea0003800000 */
        /* <DEDUP_REMOVED lines=572> */
[----:B------:R-:W-:-:S05]  /*2b00*/  IADD3 R0, PT, PT, R20, R0, RZ ;  /* 0x0000000014007210 */ /* 0x000fca0007ffe0ff */
[----:B------:R-:W-:-:S05]  /*2b10*/  IMAD R0, R0, R3, R16 ;  /* 0x0000000300007224 */ /* 0x000fca00078e0210 */
[----:B------:R-:W-:Y:S01]  /*2b20*/  ISETP.LT.U32.AND P0, PT, R0, UR4, PT ;  /* 0x0000000400007c0c */ /* 0x000fe2000bf01070 */
        /* <DEDUP_REMOVED lines=12> */
[----:B------:R-:W-:Y:S01]  /*2bf0*/  FMUL R15, R15, R26 ;  /* 0x0000001a0f0f7220 */ /* 0x000fe20000400000 */
[C---:B------:R-:W-:Y:S01]  /*2c00*/  FADD R26, -R9.reuse, R13 ;  /* 0x0000000d091a7221 */ /* 0x040fe20000000100 */
[----:B------:R-:W-:Y:S01]  /*2c10*/  FADD R27, -R10, R14 ;  /* 0x0000000e0a1b7221 */ /* 0x000fe20000000100 */
[----:B------:R-:W-:Y:S01]  /*2c20*/  FMUL R9, R9, R9 ;  /* 0x0000000909097220 */ /* 0x000fe20000400000 */
[----:B------:R-:W-:Y:S01]  /*2c30*/  FADD R28, -R11, R15 ;  /* 0x0000000f0b1c7221 */ /* 0x000fe20000000100 */
[----:B------:R0:W-:Y:S02]  /*2c40*/  STG.E.128 desc[UR6][R24.64], R12 ;  /* 0x0000000c18007986 */ /* 0x0001e4000c101d06 */
[----:B------:R-:W-:Y:S01]  /*2c50*/  FFMA R9, R8, R8, R9 ;  /* 0x0000000808097223 */ /* 0x000fe20000000009 */
[----:B------:R-:W-:-:S03]  /*2c60*/  MOV R8, UR5 ;  /* 0x0000000500087c02 */ /* 0x000fc60008000f00 */
[----:B------:R-:W-:-:S04]  /*2c70*/  FFMA R10, R10, R10, R9 ;  /* 0x0000000a0a0a7223 */ /* 0x000fc80000000009 */
[----:B------:R-:W-:-:S04]  /*2c80*/  FFMA R11, R11, R11, R10 ;  /* 0x0000000b0b0b7223 */ /* 0x000fc8000000000a */
[----:B------:R-:W-:Y:S01]  /*2c90*/  FADD R18, R18, R11 ;  /* 0x0000000b12127221 */ /* 0x000fe20000000000 */
[C---:B0-----:R-:W-:Y:S01]  /*2ca0*/  FFMA R12, R17.reuse, R21, R12 ;  /* 0x00000015110c7223 */ /* 0x041fe2000000000c */
[C---:B------:R-:W-:Y:S01]  /*2cb0*/  FFMA R13, R17.reuse, R26, R13 ;  /* 0x0000001a110d7223 */ /* 0x040fe2000000000d */
[C---:B------:R-:W-:Y:S01]  /*2cc0*/  FFMA R14, R17.reuse, R27, R14 ;  /* 0x0000001b110e7223 */ /* 0x040fe2000000000e */
[----:B------:R-:W-:Y:S01]  /*2cd0*/  FFMA R15, R17, R28, R15 ;  /* 0x0000001c110f7223 */ /* 0x000fe2000000000f */
[----:B------:R-:W-:-:S04]  /*2ce0*/  FMUL R26, R26, R26 ;  /* 0x0000001a1a1a7220 */ /* 0x000fc80000400000 */
[----:B------:R0:W-:Y:S01]  /*2cf0*/  STG.E.128 desc[UR6][R22.64], R12 ;  /* 0x0000000c16007986 */ /* 0x0001e2000c101d06 */
[----:B------:R-:W-:Y:S01]  /*2d00*/  FFMA R26, R21, R21, R26 ;  /* 0x00000015151a7223 */ /* 0x000fe2000000001a */
[----:B------:R-:W-:-:S03]  /*2d10*/  SHF.R.S32.HI R21, RZ, 0x1f, R0 ;  /* 0x0000001fff157819 */ /* 0x000fc60000011400 */
[----:B------:R-:W-:Y:S01]  /*2d20*/  FFMA R27, R27, R27, R26 ;  /* 0x0000001b1b1b7223 */ /* 0x000fe2000000001a */
[----:B------:R-:W-:-:S03]  /*2d30*/  ISETP.GT.U32.AND.EX P0, PT, R8, R21, PT, P0 ;  /* 0x000000150800720c */ /* 0x000fc60003f04100 */
[----:B------:R-:W-:-:S04]  /*2d40*/  FFMA R28, R28, R28, R27 ;  /* 0x0000001c1c1c7223 */ /* 0x000fc8000000001b */
[----:B------:R-:W-:-:S06]  /*2d50*/  FADD R19, R19, R28 ;  /* 0x0000001c13137221 */ /* 0x000fcc0000000000 */
[----:B0-----:R-:W-:Y:S05]  /*2d60*/  @!P0 BRA `(.L_x_1) ;  /* 0x0000000000a08947 */ /* 0x001fea0003800000 */
[C---:B------:R-:W-:Y:S02]  /*2d70*/  SHF.L.U32 R23, R0.reuse, 0x4, RZ ;  /* 0x0000000400177819 */ /* 0x040fe400000006ff */
[----:B------:R-:W-:Y:S02]  /*2d80*/  SHF.L.U64.HI R0, R0, 0x4, R21 ;  /* 0x0000000400007819 */ /* 0x000fe40000010215 */
[----:B------:R-:W-:-:S04]  /*2d90*/  IADD3 R20, P0, PT, R23, R4, RZ ;  /* 0x0000000417147210 */ /* 0x000fc80007f1e0ff */
[----:B------:R-:W-:Y:S02]  /*2da0*/  IADD3.X R21, PT, PT, R0, R5, RZ, P0, !PT ;  /* 0x0000000500157210 */ /* 0x000fe400007fe4ff */
[----:B------:R-:W-:-:S03]  /*2db0*/  IADD3 R22, P0, PT, R23, R6, RZ ;  /* 0x0000000617167210 */ /* 0x000fc60007f1e0ff */
[----:B------:R-:W2:Y:S01]  /*2dc0*/  LDG.E.128 R8, desc[UR6][R20.64] ;  /* 0x0000000614087981 */ /* 0x000ea2000c1e1d00 */
[----:B------:R-:W-:-:S05]  /*2dd0*/  IADD3.X R23, PT, PT, R0, R7, RZ, P0, !PT ;  /* 0x0000000700177210 */ /* 0x000fca00007fe4ff */
[----:B------:R-:W3:Y:S01]  /*2de0*/  LDG.E.128 R4, desc[UR6][R22.64] ;  /* 0x0000000616047981 */ /* 0x000ee2000c1e1d00 */
[C-C-:B--2---:R-:W-:Y:S01]  /*2df0*/  FADD R12, R9.reuse, -R2.reuse ;  /* 0x80000002090c7221 */ /* 0x144fe20000000000 */
[CC--:B------:R-:W-:Y:S01]  /*2e00*/  FSET.BF.GT.AND R13, R8.reuse, R2.reuse, PT ;  /* 0x00000002080d720a */ /* 0x0c0fe20003804000 */
[--C-:B------:R-:W-:Y:S01]  /*2e10*/  FADD R0, R8, -R2.reuse ;  /* 0x8000000208007221 */ /* 0x100fe20000000000 */
[-C--:B------:R-:W-:Y:S01]  /*2e20*/  FSET.BF.GT.AND R9, R9, R2.reuse, PT ;  /* 0x000000020909720a */ /* 0x080fe20003804000 */
[C-C-:B------:R-:W-:Y:S01]  /*2e30*/  FADD R14, R10.reuse, -R2.reuse ;  /* 0x800000020a0e7221 */ /* 0x140fe20000000000 */
[-C--:B------:R-:W-:Y:S01]  /*2e40*/  FSET.BF.GT.AND R15, R10, R2.reuse, PT ;  /* 0x000000020a0f720a */ /* 0x080fe20003804000 */
[----:B------:R-:W-:Y:S01]  /*2e50*/  FMUL R8, R0, R13 ;  /* 0x0000000d00087220 */ /* 0x000fe20000400000 */
[C---:B------:R-:W-:Y:S01]  /*2e60*/  FSET.BF.GT.AND R24, R11.reuse, R2, PT ;  /* 0x000000020b18720a */ /* 0x040fe20003804000 */
[----:B------:R-:W-:Y:S01]  /*2e70*/  FADD R11, R11, -R2 ;  /* 0x800000020b0b7221 */ /* 0x000fe20000000000 */
[----:B------:R-:W-:Y:S01]  /*2e80*/  FMUL R9, R12, R9 ;  /* 0x000000090c097220 */ /* 0x000fe20000400000 */
[----:B------:R-:W-:Y:S01]  /*2e90*/  FMUL R10, R14, R15 ;  /* 0x0000000f0e0a7220 */ /* 0x000fe20000400000 */
[----:B---3--:R-:W-:Y:S01]  /*2ea0*/  FADD R2, -R4, R8 ;  /* 0x0000000804027221 */ /* 0x008fe20000000100 */
[----:B------:R-:W-:Y:S01]  /*2eb0*/  FMUL R11, R11, R24 ;  /* 0x000000180b0b7220 */ /* 0x000fe20000400000 */
[----:B------:R-:W-:Y:S01]  /*2ec0*/  FADD R24, -R5, R9 ;  /* 0x0000000905187221 */ /* 0x000fe20000000100 */
[----:B------:R-:W-:Y:S01]  /*2ed0*/  FADD R25, -R6, R10 ;  /* 0x0000000a06197221 */ /* 0x000fe20000000100 */
[----:B------:R-:W-:Y:S01]  /*2ee0*/  FFMA R12, R17, R2, R8 ;  /* 0x00000002110c7223 */ /* 0x000fe20000000008 */
[----:B------:R-:W-:Y:S01]  /*2ef0*/  FADD R0, -R7, R11 ;  /* 0x0000000b07007221 */ /* 0x000fe20000000100 */
[C---:B------:R-:W-:Y:S01]  /*2f00*/  FFMA R13, R17.reuse, R24, R9 ;  /* 0x00000018110d7223 */ /* 0x040fe20000000009 */
[C---:B------:R-:W-:Y:S01]  /*2f10*/  FFMA R14, R17.reuse, R25, R10 ;  /* 0x00000019110e7223 */ /* 0x040fe2000000000a */
[----:B------:R0:W-:Y:S01]  /*2f20*/  STG.E.128 desc[UR6][R22.64], R8 ;  /* 0x0000000816007986 */ /* 0x0001e2000c101d06 */
[----:B------:R-:W-:Y:S01]  /*2f30*/  FFMA R15, R17, R0, R11 ;  /* 0x00000000110f7223 */ /* 0x000fe2000000000b */
[----:B------:R-:W-:Y:S01]  /*2f40*/  FMUL R5, R5, R5 ;  /* 0x0000000505057220 */ /* 0x000fe20000400000 */
[----:B------:R-:W-:-:S03]  /*2f50*/  FMUL R17, R24, R24 ;  /* 0x0000001818117220 */ /* 0x000fc60000400000 */
[----:B------:R0:W-:Y:S01]  /*2f60*/  STG.E.128 desc[UR6][R20.64], R12 ;  /* 0x0000000c14007986 */ /* 0x0001e2000c101d06 */
[----:B------:R-:W-:Y:S01]  /*2f70*/  FFMA R5, R4, R4, R5 ;  /* 0x0000000404057223 */ /* 0x000fe20000000005 */
[----:B------:R-:W-:-:S03]  /*2f80*/  FFMA R2, R2, R2, R17 ;  /* 0x0000000202027223 */ /* 0x000fc60000000011 */
[----:B------:R-:W-:Y:S01]  /*2f90*/  FFMA R6, R6, R6, R5 ;  /* 0x0000000606067223 */ /* 0x000fe20000000005 */
[----:B------:R-:W-:-:S03]  /*2fa0*/  FFMA R25, R25, R25, R2 ;  /* 0x0000001919197223 */ /* 0x000fc60000000002 */
[----:B------:R-:W-:Y:S01]  /*2fb0*/  FFMA R7, R7, R7, R6 ;  /* 0x0000000707077223 */ /* 0x000fe20000000006 */
[----:B------:R-:W-:-:S03]  /*2fc0*/  FFMA R0, R0, R0, R25 ;  /* 0x0000000000007223 */ /* 0x000fc60000000019 */
[----:B------:R-:W-:Y:S01]  /*2fd0*/  FADD R18, R18, R7 ;  /* 0x0000000712127221 */ /* 0x000fe20000000000 */
[----:B------:R-:W-:-:S07]  /*2fe0*/  FADD R19, R19, R0 ;  /* 0x0000000013137221 */ /* 0x000fce0000000000 */
.L_x_1:
[----:B------:R-:W-:Y:S05]  /*2ff0*/  BSYNC.RECONVERGENT B0 ;  /* 0x0000000000007941 */ /* 0x000fea0003800200 */
.L_x_0:
[----:B------:R-:W1:Y:S01]  /*3000*/  S2R R5, SR_CgaCtaId ;  /* 0x0000000000057919 */ /* 0x000e620000008800 */
[----:B------:R-:W-:Y:S02]  /*3010*/  MOV R0, 0x400 ;  /* 0x0000040000007802 */ /* 0x000fe40000000f00 */
[C---:B------:R-:W-:Y:S02]  /*3020*/  ISETP.GT.U32.AND P1, PT, R16.reuse, 0x7f, PT ;  /* 0x0000007f1000780c */ /* 0x040fe40003f24070 */
[----:B------:R-:W-:Y:S02]  /*3030*/  ISETP.GT.U32.AND P0, PT, R16, 0x3f, PT ;  /* 0x0000003f1000780c */ /* 0x000fe40003f04070 */
[----:B-1----:R-:W-:-:S04]  /*3040*/  LEA R0, R5, R0, 0x18 ;  /* 0x0000000005007211 */ /* 0x002fc800078ec0ff */
[-C--:B------:R-:W-:Y:S02]  /*3050*/  LEA R3, R3, R0.reuse, 0x2 ;  /* 0x0000000003037211 */ /* 0x080fe400078e10ff */
[C---:B------:R-:W-:Y:S02]  /*3060*/  LEA R2, R16.reuse, R0, 0x2 ;  /* 0x0000000010027211 */ /* 0x040fe400078e10ff */
[----:B------:R-:W-:-:S03]  /*3070*/  LEA R5, R16, R3, 0x2 ;  /* 0x0000000310057211 */ /* 0x000fc600078e10ff */
[----:B------:R-:W-:Y:S04]  /*3080*/  STS [R2], R19 ;  /* 0x0000001302007388 */ /* 0x000fe80000000800 */
[----:B------:R-:W-:Y:S01]  /*3090*/  STS [R5], R18 ;  /* 0x0000001205007388 */ /* 0x000fe20000000800 */
[----:B------:R-:W-:Y:S06]  /*30a0*/  BAR.SYNC.DEFER_BLOCKING 0x0 ;  /* 0x0000000000007b1d */ /* 0x000fec0000010000 */
[----:B------:R-:W-:Y:S04]  /*30b0*/  @!P1 LDS R4, [R2+0x200] ;  /* 0x0002000002049984 */ /* 0x000fe80000000800 */
[----:B------:R-:W1:Y:S02]  /*30c0*/  @!P1 LDS R7, [R2] ;  /* 0x0000000002079984 */ /* 0x000e640000000800 */
[----:B-1----:R-:W-:-:S05]  /*30d0*/  @!P1 FADD R7, R4, R7 ;  /* 0x0000000704079221 */ /* 0x002fca0000000000 */
[----:B------:R-:W-:Y:S04]  /*30e0*/  @!P1 STS [R2], R7 ;  /* 0x0000000702009388 */ /* 0x000fe80000000800 */
[----:B------:R-:W-:Y:S04]  /*30f0*/  @!P1 LDS R4, [R5+0x200] ;  /* 0x0002000005049984 */ /* 0x000fe80000000800 */
[----:B0-----:R-:W0:Y:S02]  /*3100*/  @!P1 LDS R9, [R5] ;  /* 0x0000000005099984 */ /* 0x001e240000000800 */
[----:B0-----:R-:W-:-:S05]  /*3110*/  @!P1 FADD R4, R4, R9 ;  /* 0x0000000904049221 */ /* 0x001fca0000000000 */
[----:B------:R-:W-:Y:S01]  /*3120*/  @!P1 STS [R5], R4 ;  /* 0x0000000405009388 */ /* 0x000fe20000000800 */
[----:B------:R-:W-:Y:S01]  /*3130*/  BAR.SYNC.DEFER_BLOCKING 0x0 ;  /* 0x0000000000007b1d */ /* 0x000fe20000010000 */
[----:B------:R-:W-:-:S05]  /*3140*/  ISETP.GT.U32.AND P1, PT, R16, 0x1f, PT ;  /* 0x0000001f1000780c */ /* 0x000fca0003f24070 */
[----:B------:R-:W-:Y:S04]  /*3150*/  @!P0 LDS R6, [R2+0x100] ;  /* 0x0001000002068984 */ /* 0x000fe80000000800 */
[----:B------:R-:W0:Y:S02]  /*3160*/  @!P0 LDS R9, [R2] ;  /* 0x0000000002098984 */ /* 0x000e240000000800 */
[----:B0-----:R-:W-:-:S05]  /*3170*/  @!P0 FADD R9, R6, R9 ;  /* 0x0000000906098221 */ /* 0x001fca0000000000 */
[----:B------:R-:W-:Y:S04]  /*3180*/  @!P0 STS [R2], R9 ;  /* 0x0000000902008388 */ /* 0x000fe80000000800 */
[----:B------:R-:W-:Y:S04]  /*3190*/  @!P0 LDS R6, [R5+0x100] ;  /* 0x0001000005068984 */ /* 0x000fe80000000800 */
[----:B------:R-:W0:Y:S02]  /*31a0*/  @!P0 LDS R7, [R5] ;  /* 0x0000000005078984 */ /* 0x000e240000000800 */
[----:B0-----:R-:W-:-:S05]  /*31b0*/  @!P0 FADD R6, R6, R7 ;  /* 0x0000000706068221 */ /* 0x001fca0000000000 */
[----:B------:R0:W-:Y:S01]  /*31c0*/  @!P0 STS [R5], R6 ;  /* 0x0000000605008388 */ /* 0x0001e20000000800 */
[----:B------:R-:W-:Y:S06]  /*31d0*/  BAR.SYNC.DEFER_BLOCKING 0x0 ;  /* 0x0000000000007b1d */ /* 0x000fec0000010000 */
[----:B------:R-:W-:Y:S05]  /*31e0*/  @P1 EXIT ;  /* 0x000000000000194d */ /* 0x000fea0003800000 */
[----:B------:R-:W-:Y:S01]  /*31f0*/  LDS R4, [R2+0x80] ;  /* 0x0000800002047984 */ /* 0x000fe20000000800 */
[----:B------:R-:W-:-:S03]  /*3200*/  ISETP.NE.AND P0, PT, R16, RZ, PT ;  /* 0x000000ff1000720c */ /* 0x000fc60003f05270 */
[----:B------:R-:W1:Y:S02]  /*3210*/  LDS R7, [R2] ;  /* 0x0000000002077984 */ /* 0x000e640000000800 */
[----:B-1----:R-:W-:-:S05]  /*3220*/  FADD R7, R4, R7 ;  /* 0x0000000704077221 */ /* 0x002fca0000000000 */
[----:B------:R-:W-:Y:S04]  /*3230*/  STS [R2], R7 ;  /* 0x0000000702007388 */ /* 0x000fe80000000800 */
[----:B------:R-:W-:Y:S04]  /*3240*/  LDS R4, [R2+0x40] ;  /* 0x0000400002047984 */ /* 0x000fe80000000800 */
        /* <DEDUP_REMOVED lines=23> */
[----:B0-----:R-:W-:Y:S04]  /*33c0*/  LDS R6, [R5+0x40] ;  /* 0x0000400005067984 */ /* 0x001fe80000000800 */
[----:B------:R-:W0:Y:S02]  /*33d0*/  LDS R11, [R5] ;  /* 0x00000000050b7984 */ /* 0x000e240000000800 */
[----:B0-----:R-:W-:-:S05]  /*33e0*/  FADD R6, R6, R11 ;  /* 0x0000000b06067221 */ /* 0x001fca0000000000 */
[----:B------:R-:W-:Y:S04]  /*33f0*/  STS [R5], R6 ;  /* 0x0000000605007388 */ /* 0x000fe80000000800 */
[----:B------:R-:W-:Y:S04]  /*3400*/  LDS R7, [R5+0x20] ;  /* 0x0000200005077984 */ /* 0x000fe80000000800 */
        /* <DEDUP_REMOVED lines=14> */
[----:B------:R0:W-:Y:S01]  /*34f0*/  STS [R5], R6 ;  /* 0x0000000605007388 */ /* 0x0001e20000000800 */
[----:B------:R-:W-:Y:S05]  /*3500*/  @P0 EXIT ;  /* 0x000000000000094d */ /* 0x000fea0003800000 */
[----:B------:R-:W1:Y:S01]  /*3510*/  LDS R9, [R0] ;  /* 0x0000000000097984 */ /* 0x000e620000000800 */
[----:B0-----:R-:W1:Y:S03]  /*3520*/  LDC.64 R4, c[0x0][0x3a8] ;  /* 0x0000ea00ff047b82 */ /* 0x001e660000000a00 */
[----:B------:R-:W0:Y:S05]  /*3530*/  LDS R3, [R3] ;  /* 0x0000000003037984 */ /* 0x000e2a0000000800 */
[----:B------:R-:W0:Y:S01]  /*3540*/  LDC.64 R6, c[0x0][0x3b0] ;  /* 0x0000ec00ff067b82 */ /* 0x000e220000000a00 */
[----:B-1----:R-:W-:Y:S04]  /*3550*/  REDG.E.ADD.F32.FTZ.RN.STRONG.GPU desc[UR6][R4.64], R9 ;  /* 0x00000009040079a6 */ /* 0x002fe8000c12f306 */
[----:B0-----:R-:W-:Y:S01]  /*3560*/  REDG.E.ADD.F32.FTZ.RN.STRONG.GPU desc[UR6][R6.64], R3 ;  /* 0x00000003060079a6 */ /* 0x001fe2000c12f306 */
[----:B------:R-:W-:Y:S05]  /*3570*/  EXIT ;  /* 0x000000000000794d */ /* 0x000fea0003800000 */
.L_x_2:
[----:B------:R-:W-:-:S00]  /*3580*/  BRA `(.L_x_2) ;  /* 0xfffffffc00fc7947 */ /* 0x000fc0000383ffff */
[----:B------:R-:W-:-:S00]  /*3590*/  NOP ;  /* 0x0000000000007918 */ /* 0x000fc00000000000 */
        /* <DEDUP_REMOVED lines=14> */
.L_x_3:


//--------------------- .nv.shared._Z8y_updateILj384ELj16EEvmP6float4S1_fPfS2_S2_ --------------------------
	.section	.nv.shared._Z8y_updateILj384ELj16EEvmP6float4S1_fPfS2_S2_,"aw",@nobits
	.sectionflags	@""
	.align	16
	.zero		1024


//--------------------- .nv.shared.reserved.0     --------------------------
	.section	.nv.shared.reserved.0,"aw",@nobits
	.weak		__nv_reservedSMEM_offset_0_alias
	.size		__nv_reservedSMEM_offset_0_alias, 0, 64
	.other		__nv_reservedSMEM_offset_0_alias,@"STO_CUDA_RESERVED_SHARED STV_DEFAULT"
__nv_reservedSMEM_offset_0_alias:
	.zero		0
	.zero		64


//--------------------- .nv.constant0._Z8y_updateILj384ELj16EEvmP6float4S1_fPfS2_S2_ --------------------------
	.section	.nv.constant0._Z8y_updateILj384ELj16EEvmP6float4S1_fPfS2_S2_,"a",@progbits
	.sectionflags	@""
	.align	4
.nv.constant0._Z8y_updateILj384ELj16EEvmP6float4S1_fPfS2_S2_:
	.zero		952


//--------------------- SYMBOLS --------------------------

	.type		.nv.reservedSmem.offset0,@object
	.size		.nv.reservedSmem.offset0,0x4
	.type		.nv.reservedSmem.cap,@object
	.size		.nv.reservedSmem.cap,0x4
